//
// Generated by NVIDIA NVVM Compiler
//
// Compiler Build ID: CL-36424714
// Cuda compilation tools, release 13.0, V13.0.88
// Based on NVVM 20.0.0
//

.version 9.0
.target sm_100
.address_size 64

	// .globl	_Z3runPfS_S_

.visible .entry _Z3runPfS_S_(
	.param .u64 .ptr .align 1 _Z3runPfS_S__param_0,
	.param .u64 .ptr .align 1 _Z3runPfS_S__param_1,
	.param .u64 .ptr .align 1 _Z3runPfS_S__param_2
)
{
	.reg .pred 	%p<20>;
	.reg .b32 	%r<95>;
	.reg .b32 	%f<39>;
	.reg .b64 	%rd<15>;
	.reg .b64 	%fd<203>;

	ld.param.u64 	%rd7, [_Z3runPfS_S__param_0];
	ld.param.u64 	%rd8, [_Z3runPfS_S__param_1];
	ld.param.u64 	%rd9, [_Z3runPfS_S__param_2];
	cvta.to.global.u64 	%rd10, %rd8;
	cvta.to.global.u64 	%rd11, %rd9;
	cvta.to.global.u64 	%rd12, %rd7;
	mov.u32 	%r19, %ctaid.x;
	mov.u32 	%r20, %ntid.x;
	mov.u32 	%r21, %tid.x;
	mad.lo.s32 	%r22, %r19, %r20, %r21;
	mul.wide.s32 	%rd13, %r22, 4;
	add.s64 	%rd1, %rd12, %rd13;
	add.s64 	%rd2, %rd11, %rd13;
	add.s64 	%rd3, %rd10, %rd13;
	ld.global.f32 	%f38, [%rd1];
	mov.b64 	%rd14, 6000000;
$L__BB0_1:
	cvt.f64.f32 	%fd1, %f38;
	add.f64 	%fd2, %fd1, 0d4041800000000000;
	div.rn.f64 	%fd3, %fd2, 0dC024000000000000;
	fma.rn.f64 	%fd34, %fd3, 0d3FF71547652B82FE, 0d4338000000000000;
	{
	.reg .b32 %temp; 
	mov.b64 	{%r1, %temp}, %fd34;
	}
	mov.f64 	%fd35, 0dC338000000000000;
	add.rn.f64 	%fd36, %fd34, %fd35;
	fma.rn.f64 	%fd37, %fd36, 0dBFE62E42FEFA39EF, %fd3;
	fma.rn.f64 	%fd38, %fd36, 0dBC7ABC9E3B39803F, %fd37;
	fma.rn.f64 	%fd39, %fd38, 0d3E5ADE1569CE2BDF, 0d3E928AF3FCA213EA;
	fma.rn.f64 	%fd40, %fd39, %fd38, 0d3EC71DEE62401315;
	fma.rn.f64 	%fd41, %fd40, %fd38, 0d3EFA01997C89EB71;
	fma.rn.f64 	%fd42, %fd41, %fd38, 0d3F2A01A014761F65;
	fma.rn.f64 	%fd43, %fd42, %fd38, 0d3F56C16C1852B7AF;
	fma.rn.f64 	%fd44, %fd43, %fd38, 0d3F81111111122322;
	fma.rn.f64 	%fd45, %fd44, %fd38, 0d3FA55555555502A1;
	fma.rn.f64 	%fd46, %fd45, %fd38, 0d3FC5555555555511;
	fma.rn.f64 	%fd47, %fd46, %fd38, 0d3FE000000000000B;
	fma.rn.f64 	%fd48, %fd47, %fd38, 0d3FF0000000000000;
	fma.rn.f64 	%fd49, %fd48, %fd38, 0d3FF0000000000000;
	{
	.reg .b32 %temp; 
	mov.b64 	{%r2, %temp}, %fd49;
	}
	{
	.reg .b32 %temp; 
	mov.b64 	{%temp, %r3}, %fd49;
	}
	shl.b32 	%r23, %r1, 20;
	add.s32 	%r24, %r23, %r3;
	mov.b64 	%fd197, {%r2, %r24};
	{
	.reg .b32 %temp; 
	mov.b64 	{%temp, %r25}, %fd3;
	}
	mov.b32 	%f16, %r25;
	abs.f32 	%f3, %f16;
	setp.lt.f32 	%p1, %f3, 0f4086232B;
	@%p1 bra 	$L__BB0_4;
	setp.lt.f64 	%p2, %fd3, 0d0000000000000000;
	add.f64 	%fd50, %fd3, 0d7FF0000000000000;
	selp.f64 	%fd197, 0d0000000000000000, %fd50, %p2;
	setp.geu.f32 	%p3, %f3, 0f40874800;
	@%p3 bra 	$L__BB0_4;
	shr.u32 	%r26, %r1, 31;
	add.s32 	%r27, %r1, %r26;
	shr.s32 	%r28, %r27, 1;
	shl.b32 	%r29, %r28, 20;
	add.s32 	%r30, %r3, %r29;
	mov.b64 	%fd51, {%r2, %r30};
	sub.s32 	%r31, %r1, %r28;
	shl.b32 	%r32, %r31, 20;
	add.s32 	%r33, %r32, 1072693248;
	mov.b32 	%r34, 0;
	mov.b64 	%fd52, {%r34, %r33};
	mul.f64 	%fd197, %fd52, %fd51;
$L__BB0_4:
	mov.f64 	%fd53, 0d3FF0000000000000;
	sub.f64 	%fd54, %fd53, %fd197;
	mul.f64 	%fd55, %fd2, 0d3FB999999999999A;
	div.rn.f64 	%fd56, %fd55, %fd54;
	cvt.rn.f32.f64 	%f4, %fd56;
	add.f64 	%fd57, %fd1, 0d404E000000000000;
	div.rn.f64 	%fd8, %fd57, 0dC032000000000000;
	fma.rn.f64 	%fd58, %fd8, 0d3FF71547652B82FE, 0d4338000000000000;
	{
	.reg .b32 %temp; 
	mov.b64 	{%r4, %temp}, %fd58;
	}
	mov.f64 	%fd59, 0dC338000000000000;
	add.rn.f64 	%fd60, %fd58, %fd59;
	fma.rn.f64 	%fd61, %fd60, 0dBFE62E42FEFA39EF, %fd8;
	fma.rn.f64 	%fd62, %fd60, 0dBC7ABC9E3B39803F, %fd61;
	fma.rn.f64 	%fd63, %fd62, 0d3E5ADE1569CE2BDF, 0d3E928AF3FCA213EA;
	fma.rn.f64 	%fd64, %fd63, %fd62, 0d3EC71DEE62401315;
	fma.rn.f64 	%fd65, %fd64, %fd62, 0d3EFA01997C89EB71;
	fma.rn.f64 	%fd66, %fd65, %fd62, 0d3F2A01A014761F65;
	fma.rn.f64 	%fd67, %fd66, %fd62, 0d3F56C16C1852B7AF;
	fma.rn.f64 	%fd68, %fd67, %fd62, 0d3F81111111122322;
	fma.rn.f64 	%fd69, %fd68, %fd62, 0d3FA55555555502A1;
	fma.rn.f64 	%fd70, %fd69, %fd62, 0d3FC5555555555511;
	fma.rn.f64 	%fd71, %fd70, %fd62, 0d3FE000000000000B;
	fma.rn.f64 	%fd72, %fd71, %fd62, 0d3FF0000000000000;
	fma.rn.f64 	%fd73, %fd72, %fd62, 0d3FF0000000000000;
	{
	.reg .b32 %temp; 
	mov.b64 	{%r5, %temp}, %fd73;
	}
	{
	.reg .b32 %temp; 
	mov.b64 	{%temp, %r6}, %fd73;
	}
	shl.b32 	%r35, %r4, 20;
	add.s32 	%r36, %r35, %r6;
	mov.b64 	%fd198, {%r5, %r36};
	{
	.reg .b32 %temp; 
	mov.b64 	{%temp, %r37}, %fd8;
	}
	mov.b32 	%f17, %r37;
	abs.f32 	%f5, %f17;
	setp.lt.f32 	%p4, %f5, 0f4086232B;
	@%p4 bra 	$L__BB0_7;
	setp.lt.f64 	%p5, %fd8, 0d0000000000000000;
	add.f64 	%fd74, %fd8, 0d7FF0000000000000;
	selp.f64 	%fd198, 0d0000000000000000, %fd74, %p5;
	setp.geu.f32 	%p6, %f5, 0f40874800;
	@%p6 bra 	$L__BB0_7;
	shr.u32 	%r38, %r4, 31;
	add.s32 	%r39, %r4, %r38;
	shr.s32 	%r40, %r39, 1;
	shl.b32 	%r41, %r40, 20;
	add.s32 	%r42, %r6, %r41;
	mov.b64 	%fd75, {%r5, %r42};
	sub.s32 	%r43, %r4, %r40;
	shl.b32 	%r44, %r43, 20;
	add.s32 	%r45, %r44, 1072693248;
	mov.b32 	%r46, 0;
	mov.b64 	%fd76, {%r46, %r45};
	mul.f64 	%fd198, %fd76, %fd75;
$L__BB0_7:
	mul.f64 	%fd77, %fd198, 0d4010000000000000;
	cvt.rn.f32.f64 	%f18, %fd77;
	add.f32 	%f19, %f4, %f18;
	div.rn.f32 	%f6, %f4, %f19;
	add.f64 	%fd13, %fd1, 0d4041000000000000;
	div.rn.f64 	%fd14, %fd13, 0dC024000000000000;
	fma.rn.f64 	%fd78, %fd14, 0d3FF71547652B82FE, 0d4338000000000000;
	{
	.reg .b32 %temp; 
	mov.b64 	{%r7, %temp}, %fd78;
	}
	mov.f64 	%fd79, 0dC338000000000000;
	add.rn.f64 	%fd80, %fd78, %fd79;
	fma.rn.f64 	%fd81, %fd80, 0dBFE62E42FEFA39EF, %fd14;
	fma.rn.f64 	%fd82, %fd80, 0dBC7ABC9E3B39803F, %fd81;
	fma.rn.f64 	%fd83, %fd82, 0d3E5ADE1569CE2BDF, 0d3E928AF3FCA213EA;
	fma.rn.f64 	%fd84, %fd83, %fd82, 0d3EC71DEE62401315;
	fma.rn.f64 	%fd85, %fd84, %fd82, 0d3EFA01997C89EB71;
	fma.rn.f64 	%fd86, %fd85, %fd82, 0d3F2A01A014761F65;
	fma.rn.f64 	%fd87, %fd86, %fd82, 0d3F56C16C1852B7AF;
	fma.rn.f64 	%fd88, %fd87, %fd82, 0d3F81111111122322;
	fma.rn.f64 	%fd89, %fd88, %fd82, 0d3FA55555555502A1;
	fma.rn.f64 	%fd90, %fd89, %fd82, 0d3FC5555555555511;
	fma.rn.f64 	%fd91, %fd90, %fd82, 0d3FE000000000000B;
	fma.rn.f64 	%fd92, %fd91, %fd82, 0d3FF0000000000000;
	fma.rn.f64 	%fd93, %fd92, %fd82, 0d3FF0000000000000;
	{
	.reg .b32 %temp; 
	mov.b64 	{%r8, %temp}, %fd93;
	}
	{
	.reg .b32 %temp; 
	mov.b64 	{%temp, %r9}, %fd93;
	}
	shl.b32 	%r47, %r7, 20;
	add.s32 	%r48, %r47, %r9;
	mov.b64 	%fd199, {%r8, %r48};
	{
	.reg .b32 %temp; 
	mov.b64 	{%temp, %r49}, %fd14;
	}
	mov.b32 	%f20, %r49;
	abs.f32 	%f7, %f20;
	setp.lt.f32 	%p7, %f7, 0f4086232B;
	@%p7 bra 	$L__BB0_10;
	setp.lt.f64 	%p8, %fd14, 0d0000000000000000;
	add.f64 	%fd94, %fd14, 0d7FF0000000000000;
	selp.f64 	%fd199, 0d0000000000000000, %fd94, %p8;
	setp.geu.f32 	%p9, %f7, 0f40874800;
	@%p9 bra 	$L__BB0_10;
	shr.u32 	%r50, %r7, 31;
	add.s32 	%r51, %r7, %r50;
	shr.s32 	%r52, %r51, 1;
	shl.b32 	%r53, %r52, 20;
	add.s32 	%r54, %r9, %r53;
	mov.b64 	%fd95, {%r8, %r54};
	sub.s32 	%r55, %r7, %r52;
	shl.b32 	%r56, %r55, 20;
	add.s32 	%r57, %r56, 1072693248;
	mov.b32 	%r58, 0;
	mov.b64 	%fd96, {%r58, %r57};
	mul.f64 	%fd199, %fd96, %fd95;
$L__BB0_10:
	mov.f64 	%fd97, 0d3FF0000000000000;
	sub.f64 	%fd98, %fd97, %fd199;
	mul.f64 	%fd99, %fd13, 0d3F847AE147AE147B;
	div.rn.f64 	%fd100, %fd99, %fd98;
	cvt.rn.f32.f64 	%f8, %fd100;
	add.f64 	%fd101, %fd1, 0d4046000000000000;
	div.rn.f64 	%fd19, %fd101, 0dC054000000000000;
	fma.rn.f64 	%fd102, %fd19, 0d3FF71547652B82FE, 0d4338000000000000;
	{
	.reg .b32 %temp; 
	mov.b64 	{%r10, %temp}, %fd102;
	}
	mov.f64 	%fd103, 0dC338000000000000;
	add.rn.f64 	%fd104, %fd102, %fd103;
	fma.rn.f64 	%fd105, %fd104, 0dBFE62E42FEFA39EF, %fd19;
	fma.rn.f64 	%fd106, %fd104, 0dBC7ABC9E3B39803F, %fd105;
	fma.rn.f64 	%fd107, %fd106, 0d3E5ADE1569CE2BDF, 0d3E928AF3FCA213EA;
	fma.rn.f64 	%fd108, %fd107, %fd106, 0d3EC71DEE62401315;
	fma.rn.f64 	%fd109, %fd108, %fd106, 0d3EFA01997C89EB71;
	fma.rn.f64 	%fd110, %fd109, %fd106, 0d3F2A01A014761F65;
	fma.rn.f64 	%fd111, %fd110, %fd106, 0d3F56C16C1852B7AF;
	fma.rn.f64 	%fd112, %fd111, %fd106, 0d3F81111111122322;
	fma.rn.f64 	%fd113, %fd112, %fd106, 0d3FA55555555502A1;
	fma.rn.f64 	%fd114, %fd113, %fd106, 0d3FC5555555555511;
	fma.rn.f64 	%fd115, %fd114, %fd106, 0d3FE000000000000B;
	fma.rn.f64 	%fd116, %fd115, %fd106, 0d3FF0000000000000;
	fma.rn.f64 	%fd117, %fd116, %fd106, 0d3FF0000000000000;
	{
	.reg .b32 %temp; 
	mov.b64 	{%r11, %temp}, %fd117;
	}
	{
	.reg .b32 %temp; 
	mov.b64 	{%temp, %r12}, %fd117;
	}
	shl.b32 	%r59, %r10, 20;
	add.s32 	%r60, %r59, %r12;
	mov.b64 	%fd200, {%r11, %r60};
	{
	.reg .b32 %temp; 
	mov.b64 	{%temp, %r61}, %fd19;
	}
	mov.b32 	%f21, %r61;
	abs.f32 	%f9, %f21;
	setp.lt.f32 	%p10, %f9, 0f4086232B;
	@%p10 bra 	$L__BB0_13;
	setp.lt.f64 	%p11, %fd19, 0d0000000000000000;
	add.f64 	%fd118, %fd19, 0d7FF0000000000000;
	selp.f64 	%fd200, 0d0000000000000000, %fd118, %p11;
	setp.geu.f32 	%p12, %f9, 0f40874800;
	@%p12 bra 	$L__BB0_13;
	shr.u32 	%r62, %r10, 31;
	add.s32 	%r63, %r10, %r62;
	shr.s32 	%r64, %r63, 1;
	shl.b32 	%r65, %r64, 20;
	add.s32 	%r66, %r12, %r65;
	mov.b64 	%fd119, {%r11, %r66};
	sub.s32 	%r67, %r10, %r64;
	shl.b32 	%r68, %r67, 20;
	add.s32 	%r69, %r68, 1072693248;
	mov.b32 	%r70, 0;
	mov.b64 	%fd120, {%r70, %r69};
	mul.f64 	%fd200, %fd120, %fd119;
$L__BB0_13:
	mul.f64 	%fd121, %fd200, 0d3FC0000000000000;
	cvt.rn.f32.f64 	%f22, %fd121;
	add.f32 	%f10, %f8, %f22;
	div.rn.f32 	%f11, %f8, %f10;
	add.f64 	%fd122, %fd1, 0d404D000000000000;
	div.rn.f64 	%fd24, %fd122, 0dC034000000000000;
	fma.rn.f64 	%fd123, %fd24, 0d3FF71547652B82FE, 0d4338000000000000;
	{
	.reg .b32 %temp; 
	mov.b64 	{%r13, %temp}, %fd123;
	}
	mov.f64 	%fd124, 0dC338000000000000;
	add.rn.f64 	%fd125, %fd123, %fd124;
	fma.rn.f64 	%fd126, %fd125, 0dBFE62E42FEFA39EF, %fd24;
	fma.rn.f64 	%fd127, %fd125, 0dBC7ABC9E3B39803F, %fd126;
	fma.rn.f64 	%fd128, %fd127, 0d3E5ADE1569CE2BDF, 0d3E928AF3FCA213EA;
	fma.rn.f64 	%fd129, %fd128, %fd127, 0d3EC71DEE62401315;
	fma.rn.f64 	%fd130, %fd129, %fd127, 0d3EFA01997C89EB71;
	fma.rn.f64 	%fd131, %fd130, %fd127, 0d3F2A01A014761F65;
	fma.rn.f64 	%fd132, %fd131, %fd127, 0d3F56C16C1852B7AF;
	fma.rn.f64 	%fd133, %fd132, %fd127, 0d3F81111111122322;
	fma.rn.f64 	%fd134, %fd133, %fd127, 0d3FA55555555502A1;
	fma.rn.f64 	%fd135, %fd134, %fd127, 0d3FC5555555555511;
	fma.rn.f64 	%fd136, %fd135, %fd127, 0d3FE000000000000B;
	fma.rn.f64 	%fd137, %fd136, %fd127, 0d3FF0000000000000;
	fma.rn.f64 	%fd138, %fd137, %fd127, 0d3FF0000000000000;
	{
	.reg .b32 %temp; 
	mov.b64 	{%r14, %temp}, %fd138;
	}
	{
	.reg .b32 %temp; 
	mov.b64 	{%temp, %r15}, %fd138;
	}
	shl.b32 	%r71, %r13, 20;
	add.s32 	%r72, %r71, %r15;
	mov.b64 	%fd201, {%r14, %r72};
	{
	.reg .b32 %temp; 
	mov.b64 	{%temp, %r73}, %fd24;
	}
	mov.b32 	%f23, %r73;
	abs.f32 	%f12, %f23;
	setp.lt.f32 	%p13, %f12, 0f4086232B;
	@%p13 bra 	$L__BB0_16;
	setp.lt.f64 	%p14, %fd24, 0d0000000000000000;
	add.f64 	%fd139, %fd24, 0d7FF0000000000000;
	selp.f64 	%fd201, 0d0000000000000000, %fd139, %p14;
	setp.geu.f32 	%p15, %f12, 0f40874800;
	@%p15 bra 	$L__BB0_16;
	shr.u32 	%r74, %r13, 31;
	add.s32 	%r75, %r13, %r74;
	shr.s32 	%r76, %r75, 1;
	shl.b32 	%r77, %r76, 20;
	add.s32 	%r78, %r15, %r77;
	mov.b64 	%fd140, {%r14, %r78};
	sub.s32 	%r79, %r13, %r76;
	shl.b32 	%r80, %r79, 20;
	add.s32 	%r81, %r80, 1072693248;
	mov.b32 	%r82, 0;
	mov.b64 	%fd141, {%r82, %r81};
	mul.f64 	%fd201, %fd141, %fd140;
$L__BB0_16:
	mul.f64 	%fd142, %fd201, 0d3FB1EB851EB851EC;
	cvt.rn.f32.f64 	%f13, %fd142;
	add.f64 	%fd143, %fd1, 0d403C000000000000;
	div.rn.f64 	%fd29, %fd143, 0dC024000000000000;
	fma.rn.f64 	%fd144, %fd29, 0d3FF71547652B82FE, 0d4338000000000000;
	{
	.reg .b32 %temp; 
	mov.b64 	{%r16, %temp}, %fd144;
	}
	mov.f64 	%fd145, 0dC338000000000000;
	add.rn.f64 	%fd146, %fd144, %fd145;
	fma.rn.f64 	%fd147, %fd146, 0dBFE62E42FEFA39EF, %fd29;
	fma.rn.f64 	%fd148, %fd146, 0dBC7ABC9E3B39803F, %fd147;
	fma.rn.f64 	%fd149, %fd148, 0d3E5ADE1569CE2BDF, 0d3E928AF3FCA213EA;
	fma.rn.f64 	%fd150, %fd149, %fd148, 0d3EC71DEE62401315;
	fma.rn.f64 	%fd151, %fd150, %fd148, 0d3EFA01997C89EB71;
	fma.rn.f64 	%fd152, %fd151, %fd148, 0d3F2A01A014761F65;
	fma.rn.f64 	%fd153, %fd152, %fd148, 0d3F56C16C1852B7AF;
	fma.rn.f64 	%fd154, %fd153, %fd148, 0d3F81111111122322;
	fma.rn.f64 	%fd155, %fd154, %fd148, 0d3FA55555555502A1;
	fma.rn.f64 	%fd156, %fd155, %fd148, 0d3FC5555555555511;
	fma.rn.f64 	%fd157, %fd156, %fd148, 0d3FE000000000000B;
	fma.rn.f64 	%fd158, %fd157, %fd148, 0d3FF0000000000000;
	fma.rn.f64 	%fd159, %fd158, %fd148, 0d3FF0000000000000;
	{
	.reg .b32 %temp; 
	mov.b64 	{%r17, %temp}, %fd159;
	}
	{
	.reg .b32 %temp; 
	mov.b64 	{%temp, %r18}, %fd159;
	}
	shl.b32 	%r83, %r16, 20;
	add.s32 	%r84, %r83, %r18;
	mov.b64 	%fd202, {%r17, %r84};
	{
	.reg .b32 %temp; 
	mov.b64 	{%temp, %r85}, %fd29;
	}
	mov.b32 	%f24, %r85;
	abs.f32 	%f14, %f24;
	setp.lt.f32 	%p16, %f14, 0f4086232B;
	@%p16 bra 	$L__BB0_19;
	setp.lt.f64 	%p17, %fd29, 0d0000000000000000;
	add.f64 	%fd160, %fd29, 0d7FF0000000000000;
	selp.f64 	%fd202, 0d0000000000000000, %fd160, %p17;
	setp.geu.f32 	%p18, %f14, 0f40874800;
	@%p18 bra 	$L__BB0_19;
	shr.u32 	%r86, %r16, 31;
	add.s32 	%r87, %r16, %r86;
	shr.s32 	%r88, %r87, 1;
	shl.b32 	%r89, %r88, 20;
	add.s32 	%r90, %r18, %r89;
	mov.b64 	%fd161, {%r17, %r90};
	sub.s32 	%r91, %r16, %r88;
	shl.b32 	%r92, %r91, 20;
	add.s32 	%r93, %r92, 1072693248;
	mov.b32 	%r94, 0;
	mov.b64 	%fd162, {%r94, %r93};
	mul.f64 	%fd202, %fd162, %fd161;
$L__BB0_19:
	add.f64 	%fd163, %fd202, 0d3FF0000000000000;
	rcp.rn.f64 	%fd164, %fd163;
	cvt.rn.f32.f64 	%f25, %fd164;
	add.f32 	%f26, %f13, %f25;
	div.rn.f32 	%f27, %f13, %f26;
	rcp.rn.f32 	%f28, %f26;
	ld.global.f32 	%f29, [%rd2];
	sub.f32 	%f30, %f11, %f29;
	cvt.f64.f32 	%fd165, %f30;
	mul.f64 	%fd166, %fd165, 0d3F847AE147AE147B;
	rcp.rn.f32 	%f31, %f10;
	cvt.f64.f32 	%fd167, %f31;
	div.rn.f64 	%fd168, %fd166, %fd167;
	cvt.f64.f32 	%fd169, %f29;
	add.f64 	%fd170, %fd168, %fd169;
	cvt.rn.f32.f64 	%f32, %fd170;
	st.global.f32 	[%rd2], %f32;
	ld.global.f32 	%f33, [%rd3];
	sub.f32 	%f34, %f27, %f33;
	cvt.f64.f32 	%fd171, %f34;
	mul.f64 	%fd172, %fd171, 0d3F847AE147AE147B;
	cvt.f64.f32 	%fd173, %f28;
	div.rn.f64 	%fd174, %fd172, %fd173;
	cvt.f64.f32 	%fd175, %f33;
	add.f64 	%fd176, %fd174, %fd175;
	cvt.rn.f32.f64 	%f35, %fd176;
	st.global.f32 	[%rd3], %f35;
	cvt.f64.f32 	%fd177, %f6;
	mul.f64 	%fd178, %fd177, 0dC041800000000000;
	mul.f64 	%fd179, %fd178, %fd177;
	mul.f64 	%fd180, %fd179, %fd177;
	cvt.f64.f32 	%fd181, %f35;
	mul.f64 	%fd182, %fd180, %fd181;
	ld.global.f32 	%f36, [%rd1];
	cvt.f64.f32 	%fd183, %f36;
	add.f64 	%fd184, %fd183, 0dC04B800000000000;
	ld.global.f32 	%f37, [%rd2];
	cvt.f64.f32 	%fd185, %f37;
	mul.f64 	%fd186, %fd185, 0dC022000000000000;
	mul.f64 	%fd187, %fd186, %fd185;
	mul.f64 	%fd188, %fd187, %fd185;
	mul.f64 	%fd189, %fd188, %fd185;
	add.f64 	%fd190, %fd183, 0d4056800000000000;
	mul.f64 	%fd191, %fd190, %fd189;
	fma.rn.f64 	%fd192, %fd184, %fd182, %fd191;
	add.f64 	%fd193, %fd183, 0d4050400000000000;
	fma.rn.f64 	%fd194, %fd193, 0dBFB999999999999A, %fd192;
	add.f64 	%fd195, %fd194, 0d401C000000000000;
	fma.rn.f64 	%fd196, %fd195, 0d3F847AE147AE147B, %fd183;
	cvt.rn.f32.f64 	%f38, %fd196;
	st.global.f32 	[%rd1], %f38;
	add.s64 	%rd14, %rd14, -1;
	setp.ne.s64 	%p19, %rd14, 0;
	@%p19 bra 	$L__BB0_1;
	ret;

}


// ===== COMPILED SASS (sm_100) =====

	.target	sm_100

	.elftype	@"ET_EXEC"


//--------------------- .note.nv.tkinfo           --------------------------
	.section	.note.nv.tkinfo,"",@"SHT_NOTE"
	.sectionflags	@"SHF_NOTE_NV_TKINFO"
	.tkinfo
        /*0018*/ 	.word	0x00000002
        /*0030*/ 	.string	""
        /*0030*/ 	.string	"ptxas"
        /*0030*/ 	.string	"Cuda compilation tools, release 13.0, V13.0.88"
        /*0030*/ 	.string	"Build cuda_13.0.r13.0/compiler.36424714_0"
        /*0030*/ 	.string	"-arch sm_100 -m 64 "



//--------------------- .note.nv.cuinfo           --------------------------
	.section	.note.nv.cuinfo,"",@"SHT_NOTE"
	.sectionflags	@"SHF_NOTE_NV_CUINFO"
        /*0018*/ 	.short	0x0002
        /*001a*/ 	.short	0x0064
        /*001c*/ 	.short	0x0082
	.zero		2


//--------------------- .nv.info                  --------------------------
	.section	.nv.info,"",@"SHT_CUDA_INFO"
	.align	4


	//----- nvinfo : EIATTR_REGCOUNT
	.align		4
        /*0000*/ 	.byte	0x04, 0x2f
        /*0002*/ 	.short	(.L_1 - .L_0)
	.align		4
.L_0:
        /*0004*/ 	.word	index@(_Z3runPfS_S_)
        /*0008*/ 	.word	0x00000024


	//----- nvinfo : EIATTR_FRAME_SIZE
	.align		4
.L_1:
        /*000c*/ 	.byte	0x04, 0x11
        /*000e*/ 	.short	(.L_3 - .L_2)
	.align		4
.L_2:
        /*0010*/ 	.word	index@($__internal_3_$__cuda_sm3x_div_rn_noftz_f32_slowpath)
        /*0014*/ 	.word	0x00000000


	//----- nvinfo : EIATTR_FRAME_SIZE
	.align		4
.L_3:
        /*0018*/ 	.byte	0x04, 0x11
        /*001a*/ 	.short	(.L_5 - .L_4)
	.align		4
.L_4:
        /*001c*/ 	.word	index@($__internal_2_$__cuda_sm20_rcp_rn_f32_slowpath)
        /*0020*/ 	.word	0x00000000


	//----- nvinfo : EIATTR_FRAME_SIZE
	.align		4
.L_5:
        /*0024*/ 	.byte	0x04, 0x11
        /*0026*/ 	.short	(.L_7 - .L_6)
	.align		4
.L_6:
        /*0028*/ 	.word	index@($__internal_1_$__cuda_sm20_div_rn_f64_full)
        /*002c*/ 	.word	0x00000000


	//----- nvinfo : EIATTR_FRAME_SIZE
	.align		4
.L_7:
        /*0030*/ 	.byte	0x04, 0x11
        /*0032*/ 	.short	(.L_9 - .L_8)
	.align		4
.L_8:
        /*0034*/ 	.word	index@($__internal_0_$__cuda_sm20_dblrcp_rn_slowpath_v3)
        /*0038*/ 	.word	0x00000000


	//----- nvinfo : EIATTR_FRAME_SIZE
	.align		4
.L_9:
        /*003c*/ 	.byte	0x04, 0x11
        /*003e*/ 	.short	(.L_11 - .L_10)
	.align		4
.L_10:
        /*0040*/ 	.word	index@(_Z3runPfS_S_)
        /*0044*/ 	.word	0x00000000


	//----- nvinfo : EIATTR_MIN_STACK_SIZE
	.align		4
.L_11:
        /*0048*/ 	.byte	0x04, 0x12
        /*004a*/ 	.short	(.L_13 - .L_12)
	.align		4
.L_12:
        /*004c*/ 	.word	index@(_Z3runPfS_S_)
        /*0050*/ 	.word	0x00000000
.L_13:


//--------------------- .nv.compat                --------------------------
	.section	.nv.compat,"",@"SHT_CUDA_COMPAT_INFO"
	.align	4
        /*0000*/ 	.byte	0x02, 0x09, 0x00, 0x00, 0x02, 0x02, 0x01, 0x00, 0x02, 0x05, 0x05, 0x00, 0x03, 0x07, 0x01, 0x01
        /*0010*/ 	.byte	0x02, 0x03, 0x00, 0x00, 0x02, 0x06, 0x01, 0x00, 0x04, 0x0b, 0x08, 0x00, 0x01, 0x00, 0x00, 0x00
        /*0020*/ 	.byte	0x00, 0x00, 0x00, 0x00


//--------------------- .nv.info._Z3runPfS_S_     --------------------------
	.section	.nv.info._Z3runPfS_S_,"",@"SHT_CUDA_INFO"
	.sectionflags	@""
	.align	4


	//----- nvinfo : EIATTR_CUDA_API_VERSION
	.align		4
        /*0000*/ 	.byte	0x04, 0x37
        /*0002*/ 	.short	(.L_15 - .L_14)
.L_14:
        /*0004*/ 	.word	0x00000082


	//----- nvinfo : EIATTR_KPARAM_INFO
	.align		4
.L_15:
        /*0008*/ 	.byte	0x04, 0x17
        /*000a*/ 	.short	(.L_17 - .L_16)
.L_16:
        /*000c*/ 	.word	0x00000000
        /*0010*/ 	.short	0x0002
        /*0012*/ 	.short	0x0010
        /*0014*/ 	.byte	0x00, 0xf5, 0x21, 0x00


	//----- nvinfo : EIATTR_KPARAM_INFO
	.align		4
.L_17:
        /*0018*/ 	.byte	0x04, 0x17
        /*001a*/ 	.short	(.L_19 - .L_18)
.L_18:
        /*001c*/ 	.word	0x00000000
        /*0020*/ 	.short	0x0001
        /*0022*/ 	.short	0x0008
        /*0024*/ 	.byte	0x00, 0xf5, 0x21, 0x00


	//----- nvinfo : EIATTR_KPARAM_INFO
	.align		4
.L_19:
        /*0028*/ 	.byte	0x04, 0x17
        /*002a*/ 	.short	(.L_21 - .L_20)
.L_20:
        /*002c*/ 	.word	0x00000000
        /*0030*/ 	.short	0x0000
        /*0032*/ 	.short	0x0000
        /*0034*/ 	.byte	0x00, 0xf5, 0x21, 0x00


	//----- nvinfo : EIATTR_SPARSE_MMA_MASK
	.align		4
.L_21:
        /*0038*/ 	.byte	0x03, 0x50
        /*003a*/ 	.short	0x0000


	//----- nvinfo : EIATTR_MAXREG_COUNT
	.align		4
        /*003c*/ 	.byte	0x03, 0x1b
        /*003e*/ 	.short	0x00ff


	//----- nvinfo : EIATTR_MERCURY_ISA_VERSION
	.align		4
        /*0040*/ 	.byte	0x03, 0x5f
        /*0042*/ 	.short	0x0101


	//----- nvinfo : EIATTR_VRC_CTA_INIT_COUNT
	.align		4
        /*0044*/ 	.byte	0x02, 0x4a
	.zero		1
	.zero		1


	//----- nvinfo : EIATTR_EXIT_INSTR_OFFSETS
	.align		4
        /*0048*/ 	.byte	0x04, 0x1c
        /*004a*/ 	.short	(.L_23 - .L_22)


	//   ....[0]....
.L_22:
        /*004c*/ 	.word	0x00003040


	//----- nvinfo : EIATTR_CRS_STACK_SIZE
	.align		4
.L_23:
        /*0050*/ 	.byte	0x04, 0x1e
        /*0052*/ 	.short	(.L_25 - .L_24)
.L_24:
        /*0054*/ 	.word	0x00000000


	//----- nvinfo : EIATTR_CBANK_PARAM_SIZE
	.align		4
.L_25:
        /*0058*/ 	.byte	0x03, 0x19
        /*005a*/ 	.short	0x0018


	//----- nvinfo : EIATTR_PARAM_CBANK
	.align		4
        /*005c*/ 	.byte	0x04, 0x0a
        /*005e*/ 	.short	(.L_27 - .L_26)
	.align		4
.L_26:
        /*0060*/ 	.word	index@(.nv.constant0._Z3runPfS_S_)
        /*0064*/ 	.short	0x0380
        /*0066*/ 	.short	0x0018


	//----- nvinfo : EIATTR_SW_WAR
	.align		4
.L_27:
        /*0068*/ 	.byte	0x04, 0x36
        /*006a*/ 	.short	(.L_29 - .L_28)
.L_28:
        /*006c*/ 	.word	0x00000008
.L_29:


//--------------------- .nv.callgraph             --------------------------
	.section	.nv.callgraph,"",@"SHT_CUDA_CALLGRAPH"
	.align	4
	.sectionentsize	8
	.align		4
        /*0000*/ 	.word	0x00000000
	.align		4
        /*0004*/ 	.word	0xffffffff
	.align		4
        /*0008*/ 	.word	0x00000000
	.align		4
        /*000c*/ 	.word	0xfffffffe
	.align		4
        /*0010*/ 	.word	0x00000000
	.align		4
        /*0014*/ 	.word	0xfffffffd
	.align		4
        /*0018*/ 	.word	0x00000000
	.align		4
        /*001c*/ 	.word	0xfffffffc


//--------------------- .text._Z3runPfS_S_        --------------------------
	.section	.text._Z3runPfS_S_,"ax",@progbits
	.align	128
        .global         _Z3runPfS_S_
        .type           _Z3runPfS_S_,@function
        .size           _Z3runPfS_S_,(.L_x_75 - _Z3runPfS_S_)
        .other          _Z3runPfS_S_,@"STO_CUDA_ENTRY STV_DEFAULT"
_Z3runPfS_S_:
.text._Z3runPfS_S_:
[----:B------:R-:W-:Y:S01]  /*0000*/  LDC R1, c[0x0][0x37c] ;  /* 0x0000df00ff017b82 */ /* 0x000fe20000000800 */
[----:B------:R-:W0:Y:S07]  /*0010*/  S2R R0, SR_TID.X ;  /* 0x0000000000007919 */ /* 0x000e2e0000002100 */
[----:B------:R-:W0:Y:S01]  /*0020*/  S2UR UR4, SR_CTAID.X ;  /* 0x00000000000479c3 */ /* 0x000e220000002500 */
[----:B------:R-:W1:Y:S07]  /*0030*/  LDCU.64 UR6, c[0x0][0x358] ;  /* 0x00006b00ff0677ac */ /* 0x000e6e0008000a00 */
[----:B------:R-:W0:Y:S08]  /*0040*/  LDC R3, c[0x0][0x360] ;  /* 0x0000d800ff037b82 */ /* 0x000e300000000800 */
[----:B------:R-:W2:Y:S08]  /*0050*/  LDC.64 R12, c[0x0][0x380] ;  /* 0x0000e000ff0c7b82 */ /* 0x000eb00000000a00 */
[----:B------:R-:W3:Y:S01]  /*0060*/  LDC.64 R10, c[0x0][0x390] ;  /* 0x0000e400ff0a7b82 */ /* 0x000ee20000000a00 */
[----:B0-----:R-:W-:-:S07]  /*0070*/  IMAD R3, R3, UR4, R0 ;  /* 0x0000000403037c24 */ /* 0x001fce000f8e0200 */
[----:B------:R-:W0:Y:S01]  /*0080*/  LDC.64 R8, c[0x0][0x388] ;  /* 0x0000e200ff087b82 */ /* 0x000e220000000a00 */
[----:B--2---:R-:W-:-:S05]  /*0090*/  IMAD.WIDE R12, R3, 0x4, R12 ;  /* 0x00000004030c7825 */ /* 0x004fca00078e020c */
[----:B-1----:R1:W5:Y:S01]  /*00a0*/  LDG.E R29, desc[UR6][R12.64] ;  /* 0x000000060c1d7981 */ /* 0x002362000c1e1900 */
[----:B------:R-:W-:Y:S01]  /*00b0*/  UMOV UR5, 0x5b8d80 ;  /* 0x005b8d8000057882 */ /* 0x000fe20000000000 */
[----:B------:R-:W-:Y:S01]  /*00c0*/  UMOV UR4, URZ ;  /* 0x000000ff00047c82 */ /* 0x000fe20008000000 */
[----:B---3--:R-:W-:-:S04]  /*00d0*/  IMAD.WIDE R10, R3, 0x4, R10 ;  /* 0x00000004030a7825 */ /* 0x008fc800078e020a */
[----:B01----:R-:W-:-:S07]  /*00e0*/  IMAD.WIDE R8, R3, 0x4, R8 ;  /* 0x0000000403087825 */ /* 0x003fce00078e0208 */
.L_x_46:
[----:B0-----:R-:W0:Y:S01]  /*00f0*/  MUFU.RCP64H R3, -10 ;  /* 0xc024000000037908 */ /* 0x001e220000001800 */
[----:B------:R-:W-:Y:S01]  /*0100*/  IMAD.MOV.U32 R6, RZ, RZ, 0x0 ;  /* 0x00000000ff067424 */ /* 0x000fe200078e00ff */
[----:B------:R-:W-:Y:S01]  /*0110*/  BSSY.RECONVERGENT B0, `(.L_x_0) ;  /* 0x0000017000007945 */ /* 0x000fe20003800200 */
[----:B------:R-:W-:Y:S02]  /*0120*/  IMAD.MOV.U32 R7, RZ, RZ, 0x40240000 ;  /* 0x40240000ff077424 */ /* 0x000fe400078e00ff */
[----:B------:R-:W-:-:S03]  /*0130*/  IMAD.MOV.U32 R2, RZ, RZ, 0x1 ;  /* 0x00000001ff027424 */ /* 0x000fc600078e00ff */
[----:B-----5:R-:W1:Y:S03]  /*0140*/  F2F.F64.F32 R28, R29 ;  /* 0x0000001d001c7310 */ /* 0x020e660000201800 */
[----:B0-----:R-:W-:Y:S02]  /*0150*/  DFMA R4, R2, R6, 1 ;  /* 0x3ff000000204742b */ /* 0x001fe40000000006 */
[----:B-1----:R-:W-:-:S06]  /*0160*/  DADD R18, R28, 35 ;  /* 0x404180001c127429 */ /* 0x002fcc0000000000 */
[----:B------:R-:W-:-:S08]  /*0170*/  DFMA R4, R4, R4, R4 ;  /* 0x000000040404722b */ /* 0x000fd00000000004 */
[----:B------:R-:W-:Y:S01]  /*0180*/  DFMA R4, R2, R4, R2 ;  /* 0x000000040204722b */ /* 0x000fe20000000002 */
[----:B------:R-:W-:-:S07]  /*0190*/  FSETP.GEU.AND P1, PT, |R19|, 6.5827683646048100446e-37, PT ;  /* 0x036000001300780b */ /* 0x000fce0003f2e200 */
[----:B------:R-:W-:-:S08]  /*01a0*/  DFMA R2, R4, R6, 1 ;  /* 0x3ff000000402742b */ /* 0x000fd00000000006 */
[----:B------:R-:W-:-:S08]  /*01b0*/  DFMA R2, R4, R2, R4 ;  /* 0x000000020402722b */ /* 0x000fd00000000004 */
[----:B------:R-:W-:-:S08]  /*01c0*/  DMUL R4, R18, R2 ;  /* 0x0000000212047228 */ /* 0x000fd00000000000 */
[----:B------:R-:W-:-:S08]  /*01d0*/  DFMA R6, R4, 10, R18 ;  /* 0x402400000406782b */ /* 0x000fd00000000012 */
[----:B------:R-:W-:-:S10]  /*01e0*/  DFMA R2, R2, R6, R4 ;  /* 0x000000060202722b */ /* 0x000fd40000000004 */
[----:B------:R-:W-:-:S05]  /*01f0*/  FFMA R0, RZ, -2.5625, R3 ;  /* 0xc0240000ff007823 */ /* 0x000fca0000000003 */
[----:B------:R-:W-:-:S13]  /*0200*/  FSETP.GT.AND P0, PT, |R0|, 1.469367938527859385e-39, PT ;  /* 0x001000000000780b */ /* 0x000fda0003f04200 */
[----:B------:R-:W-:Y:S05]  /*0210*/  @P0 BRA P1, `(.L_x_1) ;  /* 0x0000000000180947 */ /* 0x000fea0000800000 */
[----:B------:R-:W-:Y:S01]  /*0220*/  IMAD.MOV.U32 R6, RZ, RZ, R18 ;  /* 0x000000ffff067224 */ /* 0x000fe200078e0012 */
[----:B------:R-:W-:Y:S01]  /*0230*/  MOV R3, 0xc0240000 ;  /* 0xc024000000037802 */ /* 0x000fe20000000f00 */
[----:B------:R-:W-:Y:S01]  /*0240*/  IMAD.MOV.U32 R7, RZ, RZ, R19 ;  /* 0x000000ffff077224 */ /* 0x000fe200078e0013 */
[----:B------:R-:W-:Y:S01]  /*0250*/  MOV R22, 0x280 ;  /* 0x0000028000167802 */ /* 0x000fe20000000f00 */
[----:B------:R-:W-:-:S07]  /*0260*/  IMAD.MOV.U32 R2, RZ, RZ, RZ ;  /* 0x000000ffff027224 */ /* 0x000fce00078e00ff */
[----:B------:R-:W-:Y:S05]  /*0270*/  CALL.REL.NOINC `($__internal_1_$__cuda_sm20_div_rn_f64_full) ;  /* 0x0000003000107944 */ /* 0x000fea0003c00000 */
.L_x_1:
[----:B------:R-:W-:Y:S05]  /*0280*/  BSYNC.RECONVERGENT B0 ;  /* 0x0000000000007941 */ /* 0x000fea0003800200 */
.L_x_0:
[----:B------:R-:W-:Y:S01]  /*0290*/  IMAD.MOV.U32 R4, RZ, RZ, 0x652b82fe ;  /* 0x652b82feff047424 */ /* 0x000fe200078e00ff */
[----:B------:R-:W-:Y:S01]  /*02a0*/  UMOV UR8, 0xfefa39ef ;  /* 0xfefa39ef00087882 */ /* 0x000fe20000000000 */
[----:B------:R-:W-:Y:S01]  /*02b0*/  IMAD.MOV.U32 R5, RZ, RZ, 0x3ff71547 ;  /* 0x3ff71547ff057424 */ /* 0x000fe200078e00ff */
[----:B------:R-:W-:Y:S01]  /*02c0*/  UMOV UR9, 0x3fe62e42 ;  /* 0x3fe62e4200097882 */ /* 0x000fe20000000000 */
[----:B------:R-:W-:Y:S01]  /*02d0*/  FSETP.GEU.AND P0, PT, |R3|, 4.1917929649353027344, PT ;  /* 0x4086232b0300780b */ /* 0x000fe20003f0e200 */
[----:B------:R-:W-:Y:S03]  /*02e0*/  BSSY.RECONVERGENT B0, `(.L_x_2) ;  /* 0x0000036000007945 */ /* 0x000fe60003800200 */
[----:B------:R-:W-:-:S08]  /*02f0*/  DFMA R4, R2, R4, 6.75539944105574400000e+15 ;  /* 0x433800000204742b */ /* 0x000fd00000000004 */
[----:B------:R-:W-:-:S08]  /*0300*/  DADD R6, R4, -6.75539944105574400000e+15 ;  /* 0xc338000004067429 */ /* 0x000fd00000000000 */
[----:B------:R-:W-:Y:S01]  /*0310*/  DFMA R14, R6, -UR8, R2 ;  /* 0x80000008060e7c2b */ /* 0x000fe20008000002 */
[----:B------:R-:W-:Y:S01]  /*0320*/  UMOV UR8, 0x3b39803f ;  /* 0x3b39803f00087882 */ /* 0x000fe20000000000 */
[----:B------:R-:W-:-:S06]  /*0330*/  UMOV UR9, 0x3c7abc9e ;  /* 0x3c7abc9e00097882 */ /* 0x000fcc0000000000 */
[----:B------:R-:W-:Y:S01]  /*0340*/  DFMA R6, R6, -UR8, R14 ;  /* 0x8000000806067c2b */ /* 0x000fe2000800000e */
[----:B------:R-:W-:Y:S01]  /*0350*/  UMOV UR8, 0x69ce2bdf ;  /* 0x69ce2bdf00087882 */ /* 0x000fe20000000000 */
[----:B------:R-:W-:Y:S01]  /*0360*/  IMAD.MOV.U32 R14, RZ, RZ, -0x35dec16 ;  /* 0xfca213eaff0e7424 */ /* 0x000fe200078e00ff */
[----:B------:R-:W-:Y:S01]  /*0370*/  UMOV UR9, 0x3e5ade15 ;  /* 0x3e5ade1500097882 */ /* 0x000fe20000000000 */
[----:B------:R-:W-:-:S06]  /*0380*/  IMAD.MOV.U32 R15, RZ, RZ, 0x3e928af3 ;  /* 0x3e928af3ff0f7424 */ /* 0x000fcc00078e00ff */
[----:B------:R-:W-:Y:S01]  /*0390*/  DFMA R14, R6, UR8, R14 ;  /* 0x00000008060e7c2b */ /* 0x000fe2000800000e */
[----:B------:R-:W-:Y:S01]  /*03a0*/  UMOV UR8, 0x62401315 ;  /* 0x6240131500087882 */ /* 0x000fe20000000000 */
[----:B------:R-:W-:-:S06]  /*03b0*/  UMOV UR9, 0x3ec71dee ;  /* 0x3ec71dee00097882 */ /* 0x000fcc0000000000 */
[----:B------:R-:W-:Y:S01]  /*03c0*/  DFMA R14, R6, R14, UR8 ;  /* 0x00000008060e7e2b */ /* 0x000fe2000800000e */
        /* <DEDUP_REMOVED lines=20> */
[----:B------:R-:W-:-:S08]  /*0510*/  DFMA R14, R6, R14, UR8 ;  /* 0x00000008060e7e2b */ /* 0x000fd0000800000e */
[----:B------:R-:W-:-:S08]  /*0520*/  DFMA R14, R6, R14, 1 ;  /* 0x3ff00000060e742b */ /* 0x000fd0000000000e */
[----:B------:R-:W-:-:S10]  /*0530*/  DFMA R14, R6, R14, 1 ;  /* 0x3ff00000060e742b */ /* 0x000fd4000000000e */
[----:B------:R-:W-:Y:S02]  /*0540*/  IMAD R7, R4, 0x100000, R15 ;  /* 0x0010000004077824 */ /* 0x000fe400078e020f */
[----:B------:R-:W-:Y:S01]  /*0550*/  IMAD.MOV.U32 R6, RZ, RZ, R14 ;  /* 0x000000ffff067224 */ /* 0x000fe200078e000e */
[----:B------:R-:W-:Y:S06]  /*0560*/  @!P0 BRA `(.L_x_3) ;  /* 0x0000000000348947 */ /* 0x000fec0003800000 */
[----:B------:R-:W-:Y:S01]  /*0570*/  FSETP.GEU.AND P1, PT, |R3|, 4.2275390625, PT ;  /* 0x408748000300780b */ /* 0x000fe20003f2e200 */
[C---:B------:R-:W-:Y:S02]  /*0580*/  DADD R6, R2.reuse, +INF ;  /* 0x7ff0000002067429 */ /* 0x040fe40000000000 */
[----:B------:R-:W-:-:S08]  /*0590*/  DSETP.GEU.AND P0, PT, R2, RZ, PT ;  /* 0x000000ff0200722a */ /* 0x000fd00003f0e000 */
[----:B------:R-:W-:Y:S02]  /*05a0*/  FSEL R6, R6, RZ, P0 ;  /* 0x000000ff06067208 */ /* 0x000fe40000000000 */
[----:B------:R-:W-:Y:S01]  /*05b0*/  @!P1 LEA.HI R0, R4, R4, RZ, 0x1 ;  /* 0x0000000404009211 */ /* 0x000fe200078f08ff */
[----:B------:R-:W-:Y:S01]  /*05c0*/  @!P1 IMAD.MOV.U32 R2, RZ, RZ, R14 ;  /* 0x000000ffff029224 */ /* 0x000fe200078e000e */
[----:B------:R-:W-:Y:S02]  /*05d0*/  FSEL R7, R7, RZ, P0 ;  /* 0x000000ff07077208 */ /* 0x000fe40000000000 */
[----:B------:R-:W-:-:S04]  /*05e0*/  @!P1 SHF.R.S32.HI R3, RZ, 0x1, R0 ;  /* 0x00000001ff039819 */ /* 0x000fc80000011400 */
[----:B------:R-:W-:Y:S01]  /*05f0*/  @!P1 IADD3 R4, PT, PT, R4, -R3, RZ ;  /* 0x8000000304049210 */ /* 0x000fe20007ffe0ff */
[----:B------:R-:W-:-:S03]  /*0600*/  @!P1 IMAD R3, R3, 0x100000, R15 ;  /* 0x0010000003039824 */ /* 0x000fc600078e020f */
[----:B------:R-:W-:Y:S01]  /*0610*/  @!P1 LEA R5, R4, 0x3ff00000, 0x14 ;  /* 0x3ff0000004059811 */ /* 0x000fe200078ea0ff */
[----:B------:R-:W-:-:S06]  /*0620*/  @!P1 IMAD.MOV.U32 R4, RZ, RZ, RZ ;  /* 0x000000ffff049224 */ /* 0x000fcc00078e00ff */
[----:B------:R-:W-:-:S11]  /*0630*/  @!P1 DMUL R6, R2, R4 ;  /* 0x0000000402069228 */ /* 0x000fd60000000000 */
.L_x_3:
[----:B------:R-:W-:Y:S05]  /*0640*/  BSYNC.RECONVERGENT B0 ;  /* 0x0000000000007941 */ /* 0x000fea0003800200 */
.L_x_2:
[----:B------:R-:W-:Y:S01]  /*0650*/  DADD R4, -R6, 1 ;  /* 0x3ff0000006047429 */ /* 0x000fe20000000100 */
[----:B------:R-:W-:Y:S01]  /*0660*/  IMAD.MOV.U32 R2, RZ, RZ, 0x1 ;  /* 0x00000001ff027424 */ /* 0x000fe200078e00ff */
[----:B------:R-:W-:Y:S01]  /*0670*/  UMOV UR8, 0x9999999a ;  /* 0x9999999a00087882 */ /* 0x000fe20000000000 */
[----:B------:R-:W-:Y:S01]  /*0680*/  UMOV UR9, 0x3fb99999 ;  /* 0x3fb9999900097882 */ /* 0x000fe20000000000 */
[----:B------:R-:W-:Y:S01]  /*0690*/  BSSY.RECONVERGENT B0, `(.L_x_4) ;  /* 0x0000015000007945 */ /* 0x000fe20003800200 */
[----:B------:R-:W-:Y:S01]  /*06a0*/  DMUL R18, R18, UR8 ;  /* 0x0000000812127c28 */ /* 0x000fe20008000000 */
[----:B------:R-:W0:Y:S09]  /*06b0*/  MUFU.RCP64H R3, R5 ;  /* 0x0000000500037308 */ /* 0x000e320000001800 */
[----:B------:R-:W-:Y:S01]  /*06c0*/  FSETP.GEU.AND P1, PT, |R19|, 6.5827683646048100446e-37, PT ;  /* 0x036000001300780b */ /* 0x000fe20003f2e200 */
[----:B0-----:R-:W-:-:S08]  /*06d0*/  DFMA R6, -R4, R2, 1 ;  /* 0x3ff000000406742b */ /* 0x001fd00000000102 */
[----:B------:R-:W-:-:S08]  /*06e0*/  DFMA R6, R6, R6, R6 ;  /* 0x000000060606722b */ /* 0x000fd00000000006 */
[----:B------:R-:W-:-:S08]  /*06f0*/  DFMA R6, R2, R6, R2 ;  /* 0x000000060206722b */ /* 0x000fd00000000002 */
[----:B------:R-:W-:-:S08]  /*0700*/  DFMA R2, -R4, R6, 1 ;  /* 0x3ff000000402742b */ /* 0x000fd00000000106 */
[----:B------:R-:W-:-:S08]  /*0710*/  DFMA R2, R6, R2, R6 ;  /* 0x000000020602722b */ /* 0x000fd00000000006 */
[----:B------:R-:W-:-:S08]  /*0720*/  DMUL R6, R18, R2 ;  /* 0x0000000212067228 */ /* 0x000fd00000000000 */
[----:B------:R-:W-:-:S08]  /*0730*/  DFMA R14, -R4, R6, R18 ;  /* 0x00000006040e722b */ /* 0x000fd00000000112 */
[----:B------:R-:W-:-:S10]  /*0740*/  DFMA R2, R2, R14, R6 ;  /* 0x0000000e0202722b */ /* 0x000fd40000000006 */
[----:B------:R-:W-:-:S05]  /*0750*/  FFMA R0, RZ, R5, R3 ;  /* 0x00000005ff007223 */ /* 0x000fca0000000003 */
[----:B------:R-:W-:-:S13]  /*0760*/  FSETP.GT.AND P0, PT, |R0|, 1.469367938527859385e-39, PT ;  /* 0x001000000000780b */ /* 0x000fda0003f04200 */
[----:B------:R-:W-:Y:S05]  /*0770*/  @P0 BRA P1, `(.L_x_5) ;  /* 0x0000000000180947 */ /* 0x000fea0000800000 */
[----:B------:R-:W-:Y:S01]  /*0780*/  IMAD.MOV.U32 R6, RZ, RZ, R18 ;  /* 0x000000ffff067224 */ /* 0x000fe200078e0012 */
[----:B------:R-:W-:Y:S01]  /*0790*/  MOV R2, R4 ;  /* 0x0000000400027202 */ /* 0x000fe20000000f00 */
[----:B------:R-:W-:Y:S01]  /*07a0*/  IMAD.MOV.U32 R7, RZ, RZ, R19 ;  /* 0x000000ffff077224 */ /* 0x000fe200078e0013 */
[----:B------:R-:W-:Y:S01]  /*07b0*/  MOV R22, 0x7e0 ;  /* 0x000007e000167802 */ /* 0x000fe20000000f00 */
[----:B------:R-:W-:-:S07]  /*07c0*/  IMAD.MOV.U32 R3, RZ, RZ, R5 ;  /* 0x000000ffff037224 */ /* 0x000fce00078e0005 */
[----:B------:R-:W-:Y:S05]  /*07d0*/  CALL.REL.NOINC `($__internal_1_$__cuda_sm20_div_rn_f64_full) ;  /* 0x0000002800b87944 */ /* 0x000fea0003c00000 */
.L_x_5:
[----:B------:R-:W-:Y:S05]  /*07e0*/  BSYNC.RECONVERGENT B0 ;  /* 0x0000000000007941 */ /* 0x000fea0003800200 */
.L_x_4:
[----:B------:R-:W0:Y:S01]  /*07f0*/  MUFU.RCP64H R5, -18 ;  /* 0xc032000000057908 */ /* 0x000e220000001800 */
[----:B------:R-:W-:Y:S01]  /*0800*/  IMAD.MOV.U32 R14, RZ, RZ, 0x0 ;  /* 0x00000000ff0e7424 */ /* 0x000fe200078e00ff */
[----:B------:R-:W-:Y:S01]  /*0810*/  BSSY.RECONVERGENT B0, `(.L_x_6) ;  /* 0x0000017000007945 */ /* 0x000fe20003800200 */
[----:B------:R-:W-:Y:S02]  /*0820*/  IMAD.MOV.U32 R15, RZ, RZ, 0x40320000 ;  /* 0x40320000ff0f7424 */ /* 0x000fe400078e00ff */
[----:B------:R-:W-:-:S03]  /*0830*/  IMAD.MOV.U32 R4, RZ, RZ, 0x1 ;  /* 0x00000001ff047424 */ /* 0x000fc600078e00ff */
[----:B------:R1:W2:Y:S03]  /*0840*/  F2F.F32.F64 R0, R2 ;  /* 0x0000000200007310 */ /* 0x0002a60000301000 */
[----:B0-----:R-:W-:-:S08]  /*0850*/  DFMA R6, R4, R14, 1 ;  /* 0x3ff000000406742b */ /* 0x001fd0000000000e */
[----:B------:R-:W-:-:S08]  /*0860*/  DFMA R6, R6, R6, R6 ;  /* 0x000000060606722b */ /* 0x000fd00000000006 */
[----:B------:R-:W-:Y:S02]  /*0870*/  DFMA R4, R4, R6, R4 ;  /* 0x000000060404722b */ /* 0x000fe40000000004 */
[----:B------:R-:W-:-:S06]  /*0880*/  DADD R6, R28, 60 ;  /* 0x404e00001c067429 */ /* 0x000fcc0000000000 */
[----:B------:R-:W-:-:S04]  /*0890*/  DFMA R14, R4, R14, 1 ;  /* 0x3ff00000040e742b */ /* 0x000fc8000000000e */
[----:B------:R-:W-:-:S04]  /*08a0*/  FSETP.GEU.AND P1, PT, |R7|, 6.5827683646048100446e-37, PT ;  /* 0x036000000700780b */ /* 0x000fc80003f2e200 */
[----:B------:R-:W-:-:S08]  /*08b0*/  DFMA R4, R4, R14, R4 ;  /* 0x0000000e0404722b */ /* 0x000fd00000000004 */
[----:B------:R-:W-:-:S08]  /*08c0*/  DMUL R14, R6, R4 ;  /* 0x00000004060e7228 */ /* 0x000fd00000000000 */
[----:B------:R-:W-:-:S08]  /*08d0*/  DFMA R16, R14, 18, R6 ;  /* 0x403200000e10782b */ /* 0x000fd00000000006 */
[----:B------:R-:W-:-:S10]  /*08e0*/  DFMA R4, R4, R16, R14 ;  /* 0x000000100404722b */ /* 0x000fd4000000000e */
[----:B------:R-:W-:-:S05]  /*08f0*/  FFMA R14, RZ, -2.78125, R5 ;  /* 0xc0320000ff0e7823 */ /* 0x000fca0000000005 */
[----:B------:R-:W-:-:S13]  /*0900*/  FSETP.GT.AND P0, PT, |R14|, 1.469367938527859385e-39, PT ;  /* 0x001000000e00780b */ /* 0x000fda0003f04200 */
[----:B-12---:R-:W-:Y:S05]  /*0910*/  @P0 BRA P1, `(.L_x_7) ;  /* 0x0000000000180947 */ /* 0x006fea0000800000 */
[----:B------:R-:W-:Y:S01]  /*0920*/  IMAD.MOV.U32 R2, RZ, RZ, RZ ;  /* 0x000000ffff027224 */ /* 0x000fe200078e00ff */
[----:B------:R-:W-:Y:S01]  /*0930*/  MOV R22, 0x960 ;  /* 0x0000096000167802 */ /* 0x000fe20000000f00 */
[----:B------:R-:W-:-:S07]  /*0940*/  IMAD.MOV.U32 R3, RZ, RZ, -0x3fce0000 ;  /* 0xc0320000ff037424 */ /* 0x000fce00078e00ff */
[----:B------:R-:W-:Y:S05]  /*0950*/  CALL.REL.NOINC `($__internal_1_$__cuda_sm20_div_rn_f64_full) ;  /* 0x0000002800587944 */ /* 0x000fea0003c00000 */
[----:B------:R-:W-:Y:S01]  /*0960*/  MOV R4, R2 ;  /* 0x0000000200047202 */ /* 0x000fe20000000f00 */
[----:B------:R-:W-:-:S07]  /*0970*/  IMAD.MOV.U32 R5, RZ, RZ, R3 ;  /* 0x000000ffff057224 */ /* 0x000fce00078e0003 */
.L_x_7:
[----:B------:R-:W-:Y:S05]  /*0980*/  BSYNC.RECONVERGENT B0 ;  /* 0x0000000000007941 */ /* 0x000fea0003800200 */
.L_x_6:
        /* <DEDUP_REMOVED lines=43> */
[----:B------:R-:W-:Y:S01]  /*0c40*/  IMAD R7, R2, 0x100000, R15 ;  /* 0x0010000002077824 */ /* 0x000fe200078e020f */
[----:B------:R-:W-:Y:S01]  /*0c50*/  MOV R6, R14 ;  /* 0x0000000e00067202 */ /* 0x000fe20000000f00 */
[----:B------:R-:W-:Y:S06]  /*0c60*/  @!P0 BRA `(.L_x_9) ;  /* 0x0000000000348947 */ /* 0x000fec0003800000 */
[----:B------:R-:W-:Y:S01]  /*0c70*/  FSETP.GEU.AND P1, PT, |R5|, 4.2275390625, PT ;  /* 0x408748000500780b */ /* 0x000fe20003f2e200 */
[C---:B------:R-:W-:Y:S02]  /*0c80*/  DADD R6, R4.reuse, +INF ;  /* 0x7ff0000004067429 */ /* 0x040fe40000000000 */
[----:B------:R-:W-:-:S08]  /*0c90*/  DSETP.GEU.AND P0, PT, R4, RZ, PT ;  /* 0x000000ff0400722a */ /* 0x000fd00003f0e000 */
[----:B------:R-:W-:Y:S02]  /*0ca0*/  FSEL R6, R6, RZ, P0 ;  /* 0x000000ff06067208 */ /* 0x000fe40000000000 */
[----:B------:R-:W-:Y:S01]  /*0cb0*/  @!P1 LEA.HI R3, R2, R2, RZ, 0x1 ;  /* 0x0000000202039211 */ /* 0x000fe200078f08ff */
[----:B------:R-:W-:Y:S01]  /*0cc0*/  @!P1 IMAD.MOV.U32 R4, RZ, RZ, RZ ;  /* 0x000000ffff049224 */ /* 0x000fe200078e00ff */
[----:B------:R-:W-:Y:S02]  /*0cd0*/  FSEL R7, R7, RZ, P0 ;  /* 0x000000ff07077208 */ /* 0x000fe40000000000 */
[----:B------:R-:W-:-:S05]  /*0ce0*/  @!P1 SHF.R.S32.HI R3, RZ, 0x1, R3 ;  /* 0x00000001ff039819 */ /* 0x000fca0000011403 */
[----:B------:R-:W-:Y:S02]  /*0cf0*/  @!P1 IMAD.IADD R2, R2, 0x1, -R3 ;  /* 0x0000000102029824 */ /* 0x000fe400078e0a03 */
[----:B------:R-:W-:-:S03]  /*0d00*/  @!P1 IMAD R3, R3, 0x100000, R15 ;  /* 0x0010000003039824 */ /* 0x000fc600078e020f */
[----:B------:R-:W-:Y:S01]  /*0d10*/  @!P1 LEA R5, R2, 0x3ff00000, 0x14 ;  /* 0x3ff0000002059811 */ /* 0x000fe200078ea0ff */
[----:B------:R-:W-:-:S06]  /*0d20*/  @!P1 IMAD.MOV.U32 R2, RZ, RZ, R14 ;  /* 0x000000ffff029224 */ /* 0x000fcc00078e000e */
[----:B------:R-:W-:-:S11]  /*0d30*/  @!P1 DMUL R6, R2, R4 ;  /* 0x0000000402069228 */ /* 0x000fd60000000000 */
.L_x_9:
[----:B------:R-:W-:Y:S05]  /*0d40*/  BSYNC.RECONVERGENT B0 ;  /* 0x0000000000007941 */ /* 0x000fea0003800200 */
.L_x_8:
[----:B------:R-:W-:Y:S01]  /*0d50*/  DMUL R6, R6, 4 ;  /* 0x4010000006067828 */ /* 0x000fe20000000000 */
[----:B------:R-:W-:Y:S09]  /*0d60*/  BSSY.RECONVERGENT B0, `(.L_x_10) ;  /* 0x000000f000007945 */ /* 0x000ff20003800200 */
[----:B------:R-:W0:Y:S02]  /*0d70*/  F2F.F32.F64 R7, R6 ;  /* 0x0000000600077310 */ /* 0x000e240000301000 */
[----:B0-----:R-:W-:-:S06]  /*0d80*/  FADD R5, R0, R7 ;  /* 0x0000000700057221 */ /* 0x001fcc0000000000 */
[----:B------:R-:W0:Y:S08]  /*0d90*/  MUFU.RCP R2, R5 ;  /* 0x0000000500027308 */ /* 0x000e300000001000 */
[----:B------:R-:W1:Y:S01]  /*0da0*/  FCHK P0, R0, R5 ;  /* 0x0000000500007302 */ /* 0x000e620000000000 */
[----:B0-----:R-:W-:-:S04]  /*0db0*/  FFMA R3, -R5, R2, 1 ;  /* 0x3f80000005037423 */ /* 0x001fc80000000102 */
[----:B------:R-:W-:-:S04]  /*0dc0*/  FFMA R3, R2, R3, R2 ;  /* 0x0000000302037223 */ /* 0x000fc80000000002 */
[----:B------:R-:W-:-:S04]  /*0dd0*/  FFMA R20, R0, R3, RZ ;  /* 0x0000000300147223 */ /* 0x000fc800000000ff */
[----:B------:R-:W-:-:S04]  /*0de0*/  FFMA R2, -R5, R20, R0 ;  /* 0x0000001405027223 */ /* 0x000fc80000000100 */
[----:B------:R-:W-:Y:S01]  /*0df0*/  FFMA R20, R3, R2, R20 ;  /* 0x0000000203147223 */ /* 0x000fe20000000014 */
[----:B-1----:R-:W-:Y:S06]  /*0e00*/  @!P0 BRA `(.L_x_11) ;  /* 0x0000000000108947 */ /* 0x002fec0003800000 */
[----:B------:R-:W-:Y:S01]  /*0e10*/  IMAD.MOV.U32 R3, RZ, RZ, R5 ;  /* 0x000000ffff037224 */ /* 0x000fe200078e0005 */
[----:B------:R-:W-:-:S07]  /*0e20*/  MOV R2, 0xe40 ;  /* 0x00000e4000027802 */ /* 0x000fce0000000f00 */
[----:B------:R-:W-:Y:S05]  /*0e30*/  CALL.REL.NOINC `($__internal_3_$__cuda_sm3x_div_rn_noftz_f32_slowpath) ;  /* 0x0000002c00647944 */ /* 0x000fea0003c00000 */
[----:B------:R-:W-:-:S07]  /*0e40*/  IMAD.MOV.U32 R20, RZ, RZ, R0 ;  /* 0x000000ffff147224 */ /* 0x000fce00078e0000 */
.L_x_11:
[----:B------:R-:W-:Y:S05]  /*0e50*/  BSYNC.RECONVERGENT B0 ;  /* 0x0000000000007941 */ /* 0x000fea0003800200 */
.L_x_10:
[----:B------:R-:W0:Y:S01]  /*0e60*/  MUFU.RCP64H R3, -10 ;  /* 0xc024000000037908 */ /* 0x000e220000001800 */
[----:B------:R-:W-:Y:S01]  /*0e70*/  MOV R4, 0x0 ;  /* 0x0000000000047802 */ /* 0x000fe20000000f00 */
[----:B------:R-:W-:Y:S01]  /*0e80*/  IMAD.MOV.U32 R5, RZ, RZ, 0x40240000 ;  /* 0x40240000ff057424 */ /* 0x000fe200078e00ff */
[----:B------:R-:W-:Y:S01]  /*0e90*/  DADD R18, R28, 34 ;  /* 0x404100001c127429 */ /* 0x000fe20000000000 */
[----:B------:R-:W-:Y:S01]  /*0ea0*/  IMAD.MOV.U32 R2, RZ, RZ, 0x1 ;  /* 0x00000001ff027424 */ /* 0x000fe200078e00ff */
[----:B------:R-:W-:Y:S08]  /*0eb0*/  BSSY.RECONVERGENT B0, `(.L_x_12) ;  /* 0x0000013000007945 */ /* 0x000ff00003800200 */
[----:B------:R-:W-:Y:S01]  /*0ec0*/  FSETP.GEU.AND P1, PT, |R19|, 6.5827683646048100446e-37, PT ;  /* 0x036000001300780b */ /* 0x000fe20003f2e200 */
[----:B0-----:R-:W-:-:S08]  /*0ed0*/  DFMA R6, R2, R4, 1 ;  /* 0x3ff000000206742b */ /* 0x001fd00000000004 */
[----:B------:R-:W-:-:S08]  /*0ee0*/  DFMA R6, R6, R6, R6 ;  /* 0x000000060606722b */ /* 0x000fd00000000006 */
[----:B------:R-:W-:-:S08]  /*0ef0*/  DFMA R6, R2, R6, R2 ;  /* 0x000000060206722b */ /* 0x000fd00000000002 */
        /* <DEDUP_REMOVED lines=10> */
[----:B------:R-:W-:Y:S02]  /*0fa0*/  IMAD.MOV.U32 R7, RZ, RZ, R19 ;  /* 0x000000ffff077224 */ /* 0x000fe400078e0013 */
[----:B------:R-:W-:Y:S02]  /*0fb0*/  IMAD.MOV.U32 R2, RZ, RZ, RZ ;  /* 0x000000ffff027224 */ /* 0x000fe400078e00ff */
[----:B------:R-:W-:-:S07]  /*0fc0*/  IMAD.MOV.U32 R3, RZ, RZ, -0x3fdc0000 ;  /* 0xc0240000ff037424 */ /* 0x000fce00078e00ff */
[----:B------:R-:W-:Y:S05]  /*0fd0*/  CALL.REL.NOINC `($__internal_1_$__cuda_sm20_div_rn_f64_full) ;  /* 0x0000002000b87944 */ /* 0x000fea0003c00000 */
.L_x_13:
[----:B------:R-:W-:Y:S05]  /*0fe0*/  BSYNC.RECONVERGENT B0 ;  /* 0x0000000000007941 */ /* 0x000fea0003800200 */
.L_x_12:
[----:B------:R-:W-:Y:S01]  /*0ff0*/  MOV R4, 0x652b82fe ;  /* 0x652b82fe00047802 */ /* 0x000fe20000000f00 */
[----:B------:R-:W-:Y:S01]  /*1000*/  IMAD.MOV.U32 R5, RZ, RZ, 0x3ff71547 ;  /* 0x3ff71547ff057424 */ /* 0x000fe200078e00ff */
[----:B------:R-:W-:Y:S01]  /*1010*/  UMOV UR8, 0xfefa39ef ;  /* 0xfefa39ef00087882 */ /* 0x000fe20000000000 */
[----:B------:R-:W-:Y:S01]  /*1020*/  UMOV UR9, 0x3fe62e42 ;  /* 0x3fe62e4200097882 */ /* 0x000fe20000000000 */
[----:B------:R-:W-:Y:S01]  /*1030*/  FSETP.GEU.AND P0, PT, |R3|, 4.1917929649353027344, PT ;  /* 0x4086232b0300780b */ /* 0x000fe20003f0e200 */
[----:B------:R-:W-:Y:S02]  /*1040*/  BSSY.RECONVERGENT B0, `(.L_x_14) ;  /* 0x0000036000007945 */ /* 0x000fe40003800200 */
        /* <DEDUP_REMOVED lines=47> */
[----:B------:R-:W-:-:S05]  /*1340*/  @!P1 SHF.R.S32.HI R3, RZ, 0x1, R0 ;  /* 0x00000001ff039819 */ /* 0x000fca0000011400 */
[----:B------:R-:W-:Y:S01]  /*1350*/  @!P1 IMAD.IADD R4, R4, 0x1, -R3 ;  /* 0x0000000104049824 */ /* 0x000fe200078e0a03 */
[----:B------:R-:W-:-:S04]  /*1360*/  @!P1 LEA R3, R3, R15, 0x14 ;  /* 0x0000000f03039211 */ /* 0x000fc800078ea0ff */
[----:B------:R-:W-:Y:S01]  /*1370*/  @!P1 LEA R5, R4, 0x3ff00000, 0x14 ;  /* 0x3ff0000004059811 */ /* 0x000fe200078ea0ff */
[----:B------:R-:W-:-:S06]  /*1380*/  @!P1 IMAD.MOV.U32 R4, RZ, RZ, RZ ;  /* 0x000000ffff049224 */ /* 0x000fcc00078e00ff */
[----:B------:R-:W-:-:S11]  /*1390*/  @!P1 DMUL R6, R2, R4 ;  /* 0x0000000402069228 */ /* 0x000fd60000000000 */
.L_x_15:
[----:B------:R-:W-:Y:S05]  /*13a0*/  BSYNC.RECONVERGENT B0 ;  /* 0x0000000000007941 */ /* 0x000fea0003800200 */
.L_x_14:
[----:B------:R-:W-:Y:S01]  /*13b0*/  DADD R4, -R6, 1 ;  /* 0x3ff0000006047429 */ /* 0x000fe20000000100 */
[----:B------:R-:W-:Y:S01]  /*13c0*/  IMAD.MOV.U32 R2, RZ, RZ, 0x1 ;  /* 0x00000001ff027424 */ /* 0x000fe200078e00ff */
[----:B------:R-:W-:Y:S01]  /*13d0*/  UMOV UR8, 0x47ae147b ;  /* 0x47ae147b00087882 */ /* 0x000fe20000000000 */
[----:B------:R-:W-:Y:S01]  /*13e0*/  UMOV UR9, 0x3f847ae1 ;  /* 0x3f847ae100097882 */ /* 0x000fe20000000000 */
[----:B------:R-:W-:Y:S02]  /*13f0*/  BSSY.RECONVERGENT B0, `(.L_x_16) ;  /* 0x0000013000007945 */ /* 0x000fe40003800200 */
[----:B------:R-:W0:Y:S02]  /*1400*/  MUFU.RCP64H R3, R5 ;  /* 0x0000000500037308 */ /* 0x000e240000001800 */
[----:B0-----:R-:W-:-:S08]  /*1410*/  DFMA R6, -R4, R2, 1 ;  /* 0x3ff000000406742b */ /* 0x001fd00000000102 */
[----:B------:R-:W-:-:S08]  /*1420*/  DFMA R6, R6, R6, R6 ;  /* 0x000000060606722b */ /* 0x000fd00000000006 */
[----:B------:R-:W-:Y:S02]  /*1430*/  DFMA R2, R2, R6, R2 ;  /* 0x000000060202722b */ /* 0x000fe40000000002 */
[----:B------:R-:W-:-:S06]  /*1440*/  DMUL R6, R18, UR8 ;  /* 0x0000000812067c28 */ /* 0x000fcc0008000000 */
[----:B------:R-:W-:-:S04]  /*1450*/  DFMA R14, -R4, R2, 1 ;  /* 0x3ff00000040e742b */ /* 0x000fc80000000102 */
[----:B------:R-:W-:-:S04]  /*1460*/  FSETP.GEU.AND P1, PT, |R7|, 6.5827683646048100446e-37, PT ;  /* 0x036000000700780b */ /* 0x000fc80003f2e200 */
        /* <DEDUP_REMOVED lines=8> */
[----:B------:R-:W-:Y:S01]  /*14f0*/  MOV R22, 0x1520 ;  /* 0x0000152000167802 */ /* 0x000fe20000000f00 */
[----:B------:R-:W-:-:S07]  /*1500*/  IMAD.MOV.U32 R3, RZ, RZ, R5 ;  /* 0x000000ffff037224 */ /* 0x000fce00078e0005 */
[----:B------:R-:W-:Y:S05]  /*1510*/  CALL.REL.NOINC `($__internal_1_$__cuda_sm20_div_rn_f64_full) ;  /* 0x0000001c00687944 */ /* 0x000fea0003c00000 */
.L_x_17:
[----:B------:R-:W-:Y:S05]  /*1520*/  BSYNC.RECONVERGENT B0 ;  /* 0x0000000000007941 */ /* 0x000fea0003800200 */
.L_x_16:
[----:B------:R-:W0:Y:S01]  /*1530*/  MUFU.RCP64H R5, -80 ;  /* 0xc054000000057908 */ /* 0x000e220000001800 */
[----:B------:R-:W-:Y:S01]  /*1540*/  IMAD.MOV.U32 R14, RZ, RZ, 0x0 ;  /* 0x00000000ff0e7424 */ /* 0x000fe200078e00ff */
[----:B------:R-:W-:Y:S01]  /*1550*/  MOV R15, 0x40540000 ;  /* 0x40540000000f7802 */ /* 0x000fe20000000f00 */
[----:B------:R-:W-:Y:S01]  /*1560*/  IMAD.MOV.U32 R4, RZ, RZ, 0x1 ;  /* 0x00000001ff047424 */ /* 0x000fe200078e00ff */
[----:B------:R-:W-:Y:S04]  /*1570*/  BSSY.RECONVERGENT B0, `(.L_x_18) ;  /* 0x0000015000007945 */ /* 0x000fe80003800200 */
[----:B------:R1:W2:Y:S01]  /*1580*/  F2F.F32.F64 R0, R2 ;  /* 0x0000000200007310 */ /* 0x0002a20000301000 */
        /* <DEDUP_REMOVED lines=10> */
[----:B------:R-:W-:-:S05]  /*1630*/  FFMA R14, RZ, -3.3125, R5 ;  /* 0xc0540000ff0e7823 */ /* 0x000fca0000000005 */
[----:B------:R-:W-:-:S13]  /*1640*/  FSETP.GT.AND P0, PT, |R14|, 1.469367938527859385e-39, PT ;  /* 0x001000000e00780b */ /* 0x000fda0003f04200 */
[----:B-12---:R-:W-:Y:S05]  /*1650*/  @P0 BRA P1, `(.L_x_19) ;  /* 0x0000000000180947 */ /* 0x006fea0000800000 */
[----:B------:R-:W-:Y:S01]  /*1660*/  IMAD.MOV.U32 R2, RZ, RZ, RZ ;  /* 0x000000ffff027224 */ /* 0x000fe200078e00ff */
[----:B------:R-:W-:Y:S01]  /*1670*/  MOV R22, 0x16a0 ;  /* 0x000016a000167802 */ /* 0x000fe20000000f00 */
[----:B------:R-:W-:-:S07]  /*1680*/  IMAD.MOV.U32 R3, RZ, RZ, -0x3fac0000 ;  /* 0xc0540000ff037424 */ /* 0x000fce00078e00ff */
[----:B------:R-:W-:Y:S05]  /*1690*/  CALL.REL.NOINC `($__internal_1_$__cuda_sm20_div_rn_f64_full) ;  /* 0x0000001c00087944 */ /* 0x000fea0003c00000 */
[----:B------:R-:W-:Y:S02]  /*16a0*/  IMAD.MOV.U32 R4, RZ, RZ, R2 ;  /* 0x000000ffff047224 */ /* 0x000fe400078e0002 */
[----:B------:R-:W-:-:S07]  /*16b0*/  IMAD.MOV.U32 R5, RZ, RZ, R3 ;  /* 0x000000ffff057224 */ /* 0x000fce00078e0003 */
.L_x_19:
[----:B------:R-:W-:Y:S05]  /*16c0*/  BSYNC.RECONVERGENT B0 ;  /* 0x0000000000007941 */ /* 0x000fea0003800200 */
.L_x_18:
[----:B------:R-:W-:Y:S01]  /*16d0*/  IMAD.MOV.U32 R2, RZ, RZ, 0x652b82fe ;  /* 0x652b82feff027424 */ /* 0x000fe200078e00ff */
[----:B------:R-:W-:Y:S01]  /*16e0*/  MOV R3, 0x3ff71547 ;  /* 0x3ff7154700037802 */ /* 0x000fe20000000f00 */
        /* <DEDUP_REMOVED lines=54> */
[----:B------:R-:W-:Y:S02]  /*1a50*/  @!P1 LEA R5, R2, 0x3ff00000, 0x14 ;  /* 0x3ff0000002059811 */ /* 0x000fe400078ea0ff */
[----:B------:R-:W-:-:S06]  /*1a60*/  @!P1 MOV R2, R14 ;  /* 0x0000000e00029202 */ /* 0x000fcc0000000f00 */
[----:B------:R-:W-:-:S11]  /*1a70*/  @!P1 DMUL R6, R2, R4 ;  /* 0x0000000402069228 */ /* 0x000fd60000000000 */
.L_x_21:
[----:B------:R-:W-:Y:S05]  /*1a80*/  BSYNC.RECONVERGENT B0 ;  /* 0x0000000000007941 */ /* 0x000fea0003800200 */
.L_x_20:
[----:B------:R-:W-:Y:S01]  /*1a90*/  DMUL R6, R6, 0.125 ;  /* 0x3fc0000006067828 */ /* 0x000fe20000000000 */
        /* <DEDUP_REMOVED lines=15> */
.L_x_23:
[----:B------:R-:W-:Y:S05]  /*1b90*/  BSYNC.RECONVERGENT B0 ;  /* 0x0000000000007941 */ /* 0x000fea0003800200 */
.L_x_22:
[----:B------:R-:W0:Y:S01]  /*1ba0*/  MUFU.RCP64H R3, -20 ;  /* 0xc034000000037908 */ /* 0x000e220000001800 */
[----:B------:R-:W-:Y:S01]  /*1bb0*/  IMAD.MOV.U32 R6, RZ, RZ, 0x0 ;  /* 0x00000000ff067424 */ /* 0x000fe200078e00ff */
[----:B------:R-:W-:Y:S01]  /*1bc0*/  MOV R2, 0x1 ;  /* 0x0000000100027802 */ /* 0x000fe20000000f00 */
[----:B------:R-:W-:Y:S01]  /*1bd0*/  IMAD.MOV.U32 R7, RZ, RZ, 0x40340000 ;  /* 0x40340000ff077424 */ /* 0x000fe200078e00ff */
[----:B------:R-:W-:Y:S05]  /*1be0*/  BSSY.RECONVERGENT B0, `(.L_x_24) ;  /* 0x0000012000007945 */ /* 0x000fea0003800200 */
[----:B0-----:R-:W-:-:S08]  /*1bf0*/  DFMA R4, R2, R6, 1 ;  /* 0x3ff000000204742b */ /* 0x001fd00000000006 */
[----:B------:R-:W-:-:S08]  /*1c00*/  DFMA R4, R4, R4, R4 ;  /* 0x000000040404722b */ /* 0x000fd00000000004 */
[----:B------:R-:W-:-:S08]  /*1c10*/  DFMA R4, R2, R4, R2 ;  /* 0x000000040204722b */ /* 0x000fd00000000002 */
[----:B------:R-:W-:Y:S02]  /*1c20*/  DFMA R2, R4, R6, 1 ;  /* 0x3ff000000402742b */ /* 0x000fe40000000006 */
[----:B------:R-:W-:-:S06]  /*1c30*/  DADD R6, R28, 58 ;  /* 0x404d00001c067429 */ /* 0x000fcc0000000000 */
[----:B------:R-:W-:-:S04]  /*1c40*/  DFMA R2, R4, R2, R4 ;  /* 0x000000020402722b */ /* 0x000fc80000000004 */
[----:B------:R-:W-:-:S04]  /*1c50*/  FSETP.GEU.AND P1, PT, |R7|, 6.5827683646048100446e-37, PT ;  /* 0x036000000700780b */ /* 0x000fc80003f2e200 */
[----:B------:R-:W-:-:S08]  /*1c60*/  DMUL R4, R6, R2 ;  /* 0x0000000206047228 */ /* 0x000fd00000000000 */
[----:B------:R-:W-:-:S08]  /*1c70*/  DFMA R14, R4, 20, R6 ;  /* 0x40340000040e782b */ /* 0x000fd00000000006 */
[----:B------:R-:W-:-:S10]  /*1c80*/  DFMA R2, R2, R14, R4 ;  /* 0x0000000e0202722b */ /* 0x000fd40000000004 */
[----:B------:R-:W-:-:S05]  /*1c90*/  FFMA R0, RZ, -2.8125, R3 ;  /* 0xc0340000ff007823 */ /* 0x000fca0000000003 */
[----:B------:R-:W-:-:S13]  /*1ca0*/  FSETP.GT.AND P0, PT, |R0|, 1.469367938527859385e-39, PT ;  /* 0x001000000000780b */ /* 0x000fda0003f04200 */
[----:B------:R-:W-:Y:S05]  /*1cb0*/  @P0 BRA P1, `(.L_x_25) ;  /* 0x0000000000100947 */ /* 0x000fea0000800000 */
[----:B------:R-:W-:Y:S01]  /*1cc0*/  IMAD.MOV.U32 R2, RZ, RZ, RZ ;  /* 0x000000ffff027224 */ /* 0x000fe200078e00ff */
[----:B------:R-:W-:Y:S01]  /*1cd0*/  MOV R22, 0x1d00 ;  /* 0x00001d0000167802 */ /* 0x000fe20000000f00 */
[----:B------:R-:W-:-:S07]  /*1ce0*/  IMAD.MOV.U32 R3, RZ, RZ, -0x3fcc0000 ;  /* 0xc0340000ff037424 */ /* 0x000fce00078e00ff */
[----:B------:R-:W-:Y:S05]  /*1cf0*/  CALL.REL.NOINC `($__internal_1_$__cuda_sm20_div_rn_f64_full) ;  /* 0x0000001400707944 */ /* 0x000fea0003c00000 */
.L_x_25:
[----:B------:R-:W-:Y:S05]  /*1d00*/  BSYNC.RECONVERGENT B0 ;  /* 0x0000000000007941 */ /* 0x000fea0003800200 */
.L_x_24:
[----:B------:R-:W-:Y:S01]  /*1d10*/  IMAD.MOV.U32 R6, RZ, RZ, 0x652b82fe ;  /* 0x652b82feff067424 */ /* 0x000fe200078e00ff */
[----:B------:R-:W-:Y:S01]  /*1d20*/  UMOV UR8, 0xfefa39ef ;  /* 0xfefa39ef00087882 */ /* 0x000fe20000000000 */
[----:B------:R-:W-:Y:S01]  /*1d30*/  IMAD.MOV.U32 R7, RZ, RZ, 0x3ff71547 ;  /* 0x3ff71547ff077424 */ /* 0x000fe200078e00ff */
[----:B------:R-:W-:Y:S01]  /*1d40*/  UMOV UR9, 0x3fe62e42 ;  /* 0x3fe62e4200097882 */ /* 0x000fe20000000000 */
[----:B------:R-:W0:Y:S01]  /*1d50*/  MUFU.RCP64H R23, -10 ;  /* 0xc024000000177908 */ /* 0x000e220000001800 */
[----:B------:R-:W-:Y:S01]  /*1d60*/  IMAD.MOV.U32 R22, RZ, RZ, 0x1 ;  /* 0x00000001ff167424 */ /* 0x000fe200078e00ff */
[----:B------:R-:W-:Y:S01]  /*1d70*/  DADD R28, R28, 28 ;  /* 0x403c00001c1c7429 */ /* 0x000fe20000000000 */
[----:B------:R-:W-:Y:S01]  /*1d80*/  FSETP.GEU.AND P0, PT, |R3|, 4.1917929649353027344, PT ;  /* 0x4086232b0300780b */ /* 0x000fe20003f0e200 */
[----:B------:R-:W-:Y:S01]  /*1d90*/  DFMA R6, R2, R6, 6.75539944105574400000e+15 ;  /* 0x433800000206742b */ /* 0x000fe20000000006 */
[----:B------:R-:W-:Y:S07]  /*1da0*/  BSSY.RECONVERGENT B0, `(.L_x_26) ;  /* 0x000003e000007945 */ /* 0x000fee0003800200 */
[----:B------:R-:W-:-:S08]  /*1db0*/  DADD R4, R6, -6.75539944105574400000e+15 ;  /* 0xc338000006047429 */ /* 0x000fd00000000000 */
[----:B------:R-:W-:Y:S01]  /*1dc0*/  DFMA R14, R4, -UR8, R2 ;  /* 0x80000008040e7c2b */ /* 0x000fe20008000002 */
[----:B------:R-:W-:Y:S01]  /*1dd0*/  UMOV UR8, 0x3b39803f ;  /* 0x3b39803f00087882 */ /* 0x000fe20000000000 */
[----:B------:R-:W-:-:S06]  /*1de0*/  UMOV UR9, 0x3c7abc9e ;  /* 0x3c7abc9e00097882 */ /* 0x000fcc0000000000 */
[----:B------:R-:W-:Y:S01]  /*1df0*/  DFMA R4, R4, -UR8, R14 ;  /* 0x8000000804047c2b */ /* 0x000fe2000800000e */
[----:B------:R-:W-:Y:S01]  /*1e00*/  UMOV UR8, 0x69ce2bdf ;  /* 0x69ce2bdf00087882 */ /* 0x000fe20000000000 */
[----:B------:R-:W-:Y:S01]  /*1e10*/  IMAD.MOV.U32 R14, RZ, RZ, -0x35dec16 ;  /* 0xfca213eaff0e7424 */ /* 0x000fe200078e00ff */
[----:B------:R-:W-:Y:S01]  /*1e20*/  MOV R15, 0x3e928af3 ;  /* 0x3e928af3000f7802 */ /* 0x000fe20000000f00 */
[----:B------:R-:W-:-:S05]  /*1e30*/  UMOV UR9, 0x3e5ade15 ;  /* 0x3e5ade1500097882 */ /* 0x000fca0000000000 */
        /* <DEDUP_REMOVED lines=8> */
[----:B------:R-:W-:Y:S01]  /*1ec0*/  UMOV UR9, 0x3f2a01a0 ;  /* 0x3f2a01a000097882 */ /* 0x000fe20000000000 */
[----:B------:R-:W-:Y:S02]  /*1ed0*/  IMAD.MOV.U32 R14, RZ, RZ, 0x0 ;  /* 0x00000000ff0e7424 */ /* 0x000fe400078e00ff */
[----:B------:R-:W-:-:S03]  /*1ee0*/  IMAD.MOV.U32 R15, RZ, RZ, 0x40240000 ;  /* 0x40240000ff0f7424 */ /* 0x000fc600078e00ff */
[----:B------:R-:W-:Y:S01]  /*1ef0*/  DFMA R16, R4, R16, UR8 ;  /* 0x0000000804107e2b */ /* 0x000fe20008000010 */
[----:B------:R-:W-:Y:S01]  /*1f00*/  UMOV UR8, 0x1852b7af ;  /* 0x1852b7af00087882 */ /* 0x000fe20000000000 */
[----:B------:R-:W-:Y:S01]  /*1f10*/  UMOV UR9, 0x3f56c16c ;  /* 0x3f56c16c00097882 */ /* 0x000fe20000000000 */
[----:B0-----:R-:W-:-:S05]  /*1f20*/  DFMA R24, R22, R14, 1 ;  /* 0x3ff000001618742b */ /* 0x001fca000000000e */
[----:B------:R-:W-:Y:S01]  /*1f30*/  DFMA R16, R4, R16, UR8 ;  /* 0x0000000804107e2b */ /* 0x000fe20008000010 */
[----:B------:R-:W-:Y:S01]  /*1f40*/  UMOV UR8, 0x11122322 ;  /* 0x1112232200087882 */ /* 0x000fe20000000000 */
[----:B------:R-:W-:Y:S01]  /*1f50*/  UMOV UR9, 0x3f811111 ;  /* 0x3f81111100097882 */ /* 0x000fe20000000000 */
[----:B------:R-:W-:-:S05]  /*1f60*/  DFMA R24, R24, R24, R24 ;  /* 0x000000181818722b */ /* 0x000fca0000000018 */
[----:B------:R-:W-:Y:S01]  /*1f70*/  DFMA R16, R4, R16, UR8 ;  /* 0x0000000804107e2b */ /* 0x000fe20008000010 */
[----:B------:R-:W-:Y:S01]  /*1f80*/  UMOV UR8, 0x555502a1 ;  /* 0x555502a100087882 */ /* 0x000fe20000000000 */
[----:B------:R-:W-:Y:S01]  /*1f90*/  UMOV UR9, 0x3fa55555 ;  /* 0x3fa5555500097882 */ /* 0x000fe20000000000 */
[----:B------:R-:W-:-:S05]  /*1fa0*/  DFMA R24, R22, R24, R22 ;  /* 0x000000181618722b */ /* 0x000fca0000000016 */
[----:B------:R-:W-:Y:S01]  /*1fb0*/  DFMA R16, R4, R16, UR8 ;  /* 0x0000000804107e2b */ /* 0x000fe20008000010 */
[----:B------:R-:W-:Y:S01]  /*1fc0*/  UMOV UR8, 0x55555511 ;  /* 0x5555551100087882 */ /* 0x000fe20000000000 */
[----:B------:R-:W-:Y:S01]  /*1fd0*/  UMOV UR9, 0x3fc55555 ;  /* 0x3fc5555500097882 */ /* 0x000fe20000000000 */
[----:B------:R-:W-:-:S05]  /*1fe0*/  DFMA R14, R24, R14, 1 ;  /* 0x3ff00000180e742b */ /* 0x000fca000000000e */
[----:B------:R-:W-:Y:S01]  /*1ff0*/  DFMA R16, R4, R16, UR8 ;  /* 0x0000000804107e2b */ /* 0x000fe20008000010 */
[----:B------:R-:W-:Y:S01]  /*2000*/  UMOV UR8, 0xb ;  /* 0x0000000b00087882 */ /* 0x000fe20000000000 */
[----:B------:R-:W-:Y:S01]  /*2010*/  UMOV UR9, 0x3fe00000 ;  /* 0x3fe0000000097882 */ /* 0x000fe20000000000 */
[----:B------:R-:W-:-:S05]  /*2020*/  DFMA R14, R24, R14, R24 ;  /* 0x0000000e180e722b */ /* 0x000fca0000000018 */
[----:B------:R-:W-:-:S03]  /*2030*/  DFMA R16, R4, R16, UR8 ;  /* 0x0000000804107e2b */ /* 0x000fc60008000010 */
[----:B------:R-:W-:-:S05]  /*2040*/  DMUL R22, R14, R28 ;  /* 0x0000001c0e167228 */ /* 0x000fca0000000000 */
[----:B------:R-:W-:-:S08]  /*2050*/  DFMA R16, R4, R16, 1 ;  /* 0x3ff000000410742b */ /* 0x000fd00000000010 */
[----:B------:R-:W-:Y:S02]  /*2060*/  DFMA R16, R4, R16, 1 ;  /* 0x3ff000000410742b */ /* 0x000fe40000000010 */
[----:B------:R-:W-:-:S08]  /*2070*/  DFMA R4, R22, 10, R28 ;  /* 0x402400001604782b */ /* 0x000fd0000000001c */
[----:B------:R-:W-:Y:S01]  /*2080*/  DFMA R4, R14, R4, R22 ;  /* 0x000000040e04722b */ /* 0x000fe20000000016 */
[----:B------:R-:W-:Y:S02]  /*2090*/  IMAD R15, R6, 0x100000, R17 ;  /* 0x00100000060f7824 */ /* 0x000fe400078e0211 */
[----:B------:R-:W-:Y:S01]  /*20a0*/  IMAD.MOV.U32 R14, RZ, RZ, R16 ;  /* 0x000000ffff0e7224 */ /* 0x000fe200078e0010 */
[----:B------:R-:W-:Y:S07]  /*20b0*/  @!P0 BRA `(.L_x_27) ;  /* 0x0000000000308947 */ /* 0x000fee0003800000 */
[----:B------:R-:W-:Y:S01]  /*20c0*/  FSETP.GEU.AND P1, PT, |R3|, 4.2275390625, PT ;  /* 0x408748000300780b */ /* 0x000fe20003f2e200 */
[C---:B------:R-:W-:Y:S02]  /*20d0*/  DADD R14, R2.reuse, +INF ;  /* 0x7ff00000020e7429 */ /* 0x040fe40000000000 */
[----:B------:R-:W-:-:S08]  /*20e0*/  DSETP.GEU.AND P0, PT, R2, RZ, PT ;  /* 0x000000ff0200722a */ /* 0x000fd00003f0e000 */
[----:B------:R-:W-:Y:S02]  /*20f0*/  FSEL R14, R14, RZ, P0 ;  /* 0x000000ff0e0e7208 */ /* 0x000fe40000000000 */
[----:B------:R-:W-:Y:S02]  /*2100*/  @!P1 LEA.HI R0, R6, R6, RZ, 0x1 ;  /* 0x0000000606009211 */ /* 0x000fe400078f08ff */
[----:B------:R-:W-:Y:S02]  /*2110*/  FSEL R15, R15, RZ, P0 ;  /* 0x000000ff0f0f7208 */ /* 0x000fe40000000000 */
[----:B------:R-:W-:-:S04]  /*2120*/  @!P1 SHF.R.S32.HI R3, RZ, 0x1, R0 ;  /* 0x00000001ff039819 */ /* 0x000fc80000011400 */
[----:B------:R-:W-:Y:S01]  /*2130*/  @!P1 IADD3 R2, PT, PT, R6, -R3, RZ ;  /* 0x8000000306029210 */ /* 0x000fe20007ffe0ff */
[----:B------:R-:W-:-:S03]  /*2140*/  @!P1 IMAD R17, R3, 0x100000, R17 ;  /* 0x0010000003119824 */ /* 0x000fc600078e0211 */
[----:B------:R-:W-:Y:S01]  /*2150*/  @!P1 LEA R3, R2, 0x3ff00000, 0x14 ;  /* 0x3ff0000002039811 */ /* 0x000fe200078ea0ff */
[----:B------:R-:W-:-:S06]  /*2160*/  @!P1 IMAD.MOV.U32 R2, RZ, RZ, RZ ;  /* 0x000000ffff029224 */ /* 0x000fcc00078e00ff */
[----:B------:R-:W-:-:S11]  /*2170*/  @!P1 DMUL R14, R16, R2 ;  /* 0x00000002100e9228 */ /* 0x000fd60000000000 */
.L_x_27:
[----:B------:R-:W-:Y:S05]  /*2180*/  BSYNC.RECONVERGENT B0 ;  /* 0x0000000000007941 */ /* 0x000fea0003800200 */
.L_x_26:
[----:B------:R-:W-:Y:S01]  /*2190*/  UMOV UR8, 0x1eb851ec ;  /* 0x1eb851ec00087882 */ /* 0x000fe20000000000 */
[----:B------:R-:W-:Y:S01]  /*21a0*/  UMOV UR9, 0x3fb1eb85 ;  /* 0x3fb1eb8500097882 */ /* 0x000fe20000000000 */
[----:B------:R-:W-:Y:S01]  /*21b0*/  FFMA R2, RZ, -2.5625, R5 ;  /* 0xc0240000ff027823 */ /* 0x000fe20000000005 */
[----:B------:R-:W-:Y:S01]  /*21c0*/  DMUL R14, R14, UR8 ;  /* 0x000000080e0e7c28 */ /* 0x000fe20008000000 */
[----:B------:R-:W-:Y:S01]  /*21d0*/  FSETP.GEU.AND P1, PT, |R29|, 6.5827683646048100446e-37, PT ;  /* 0x036000001d00780b */ /* 0x000fe20003f2e200 */
[----:B------:R-:W-:Y:S02]  /*21e0*/  BSSY.RECONVERGENT B0, `(.L_x_28) ;  /* 0x000000c000007945 */ /* 0x000fe40003800200 */
[----:B------:R-:W-:Y:S02]  /*21f0*/  FSETP.GT.AND P0, PT, |R2|, 1.469367938527859385e-39, PT ;  /* 0x001000000200780b */ /* 0x000fe40003f04200 */
[----:B------:R0:W1:Y:S11]  /*2200*/  F2F.F32.F64 R0, R14 ;  /* 0x0000000e00007310 */ /* 0x0000760000301000 */
[----:B0-----:R-:W-:Y:S05]  /*2210*/  @P0 BRA P1, `(.L_x_29) ;  /* 0x0000000000200947 */ /* 0x001fea0000800000 */
[----:B------:R-:W-:Y:S01]  /*2220*/  IMAD.MOV.U32 R6, RZ, RZ, R28 ;  /* 0x000000ffff067224 */ /* 0x000fe200078e001c */
[----:B------:R-:W-:Y:S01]  /*2230*/  MOV R3, 0xc0240000 ;  /* 0xc024000000037802 */ /* 0x000fe20000000f00 */
[----:B------:R-:W-:Y:S01]  /*2240*/  IMAD.MOV.U32 R7, RZ, RZ, R29 ;  /* 0x000000ffff077224 */ /* 0x000fe200078e001d */
[----:B------:R-:W-:Y:S01]  /*2250*/  MOV R22, 0x2280 ;  /* 0x0000228000167802 */ /* 0x000fe20000000f00 */
[----:B------:R-:W-:-:S07]  /*2260*/  IMAD.MOV.U32 R2, RZ, RZ, RZ ;  /* 0x000000ffff027224 */ /* 0x000fce00078e00ff */
[----:B-1----:R-:W-:Y:S05]  /*2270*/  CALL.REL.NOINC `($__internal_1_$__cuda_sm20_div_rn_f64_full) ;  /* 0x0000001000107944 */ /* 0x002fea0003c00000 */
[----:B------:R-:W-:Y:S02]  /*2280*/  IMAD.MOV.U32 R4, RZ, RZ, R2 ;  /* 0x000000ffff047224 */ /* 0x000fe400078e0002 */
[----:B------:R-:W-:-:S07]  /*2290*/  IMAD.MOV.U32 R5, RZ, RZ, R3 ;  /* 0x000000ffff057224 */ /* 0x000fce00078e0003 */
.L_x_29:
[----:B------:R-:W-:Y:S05]  /*22a0*/  BSYNC.RECONVERGENT B0 ;  /* 0x0000000000007941 */ /* 0x000fea0003800200 */
.L_x_28:
        /* <DEDUP_REMOVED lines=50> */
[----:B------:R-:W-:Y:S02]  /*25d0*/  @!P1 LEA.HI R3, R2, R2, RZ, 0x1 ;  /* 0x0000000202039211 */ /* 0x000fe400078f08ff */
[----:B------:R-:W-:Y:S02]  /*25e0*/  FSEL R7, R7, RZ, P0 ;  /* 0x000000ff07077208 */ /* 0x000fe40000000000 */
[----:B------:R-:W-:-:S05]  /*25f0*/  @!P1 SHF.R.S32.HI R3, RZ, 0x1, R3 ;  /* 0x00000001ff039819 */ /* 0x000fca0000011403 */
[----:B------:R-:W-:Y:S02]  /*2600*/  @!P1 IMAD.IADD R2, R2, 0x1, -R3 ;  /* 0x0000000102029824 */ /* 0x000fe400078e0a03 */
[----:B------:R-:W-:-:S03]  /*2610*/  @!P1 IMAD R15, R3, 0x100000, R15 ;  /* 0x00100000030f9824 */ /* 0x000fc600078e020f */
[----:B------:R-:W-:Y:S01]  /*2620*/  @!P1 LEA R3, R2, 0x3ff00000, 0x14 ;  /* 0x3ff0000002039811 */ /* 0x000fe200078ea0ff */
[----:B------:R-:W-:-:S06]  /*2630*/  @!P1 IMAD.MOV.U32 R2, RZ, RZ, RZ ;  /* 0x000000ffff029224 */ /* 0x000fcc00078e00ff */
[----:B------:R-:W-:-:S11]  /*2640*/  @!P1 DMUL R6, R14, R2 ;  /* 0x000000020e069228 */ /* 0x000fd60000000000 */
.L_x_31:
[----:B------:R-:W-:Y:S05]  /*2650*/  BSYNC.RECONVERGENT B0 ;  /* 0x0000000000007941 */ /* 0x000fea0003800200 */
.L_x_30:
[----:B------:R-:W-:Y:S01]  /*2660*/  DADD R2, R6, 1 ;  /* 0x3ff0000006027429 */ /* 0x000fe20000000000 */
[----:B------:R-:W-:Y:S05]  /*2670*/  BSSY.RECONVERGENT B0, `(.L_x_32) ;  /* 0x000000e000007945 */ /* 0x000fea0003800200 */
[----:B------:R-:W0:Y:S04]  /*2680*/  MUFU.RCP64H R5, R3 ;  /* 0x0000000300057308 */ /* 0x000e280000001800 */
[----:B------:R-:W-:-:S04]  /*2690*/  IADD3 R4, PT, PT, R3, 0x300402, RZ ;  /* 0x0030040203047810 */ /* 0x000fc80007ffe0ff */
[----:B------:R-:W-:Y:S02]  /*26a0*/  FSETP.GEU.AND P0, PT, |R4|, 5.8789094863358348022e-39, PT ;  /* 0x004004020400780b */ /* 0x000fe40003f0e200 */
[----:B0-----:R-:W-:-:S08]  /*26b0*/  DFMA R6, -R2, R4, 1 ;  /* 0x3ff000000206742b */ /* 0x001fd00000000104 */
[----:B------:R-:W-:-:S08]  /*26c0*/  DFMA R6, R6, R6, R6 ;  /* 0x000000060606722b */ /* 0x000fd00000000006 */
[----:B------:R-:W-:-:S08]  /*26d0*/  DFMA R6, R4, R6, R4 ;  /* 0x000000060406722b */ /* 0x000fd00000000004 */
[----:B------:R-:W-:-:S08]  /*26e0*/  DFMA R14, -R2, R6, 1 ;  /* 0x3ff00000020e742b */ /* 0x000fd00000000106 */
[----:B------:R-:W-:Y:S01]  /*26f0*/  DFMA R6, R6, R14, R6 ;  /* 0x0000000e0606722b */ /* 0x000fe20000000006 */
[----:B------:R-:W-:Y:S10]  /*2700*/  @P0 BRA `(.L_x_33) ;  /* 0x0000000000100947 */ /* 0x000ff40003800000 */
[----:B------:R-:W-:-:S05]  /*2710*/  LOP3.LUT R4, R3, 0x7fffffff, RZ, 0xc0, !PT ;  /* 0x7fffffff03047812 */ /* 0x000fca00078ec0ff */
[----:B------:R-:W-:Y:S01]  /*2720*/  VIADD R14, R4, 0xfff00000 ;  /* 0xfff00000040e7836 */ /* 0x000fe20000000000 */
[----:B------:R-:W-:-:S07]  /*2730*/  MOV R4, 0x2750 ;  /* 0x0000275000047802 */ /* 0x000fce0000000f00 */
[----:B-1----:R-:W-:Y:S05]  /*2740*/  CALL.REL.NOINC `($__internal_0_$__cuda_sm20_dblrcp_rn_slowpath_v3) ;  /* 0x0000000800407944 */ /* 0x002fea0003c00000 */
.L_x_33:
[----:B------:R-:W-:Y:S05]  /*2750*/  BSYNC.RECONVERGENT B0 ;  /* 0x0000000000007941 */ /* 0x000fea0003800200 */
.L_x_32:
[----:B------:R-:W1:Y:S01]  /*2760*/  F2F.F32.F64 R3, R6 ;  /* 0x0000000600037310 */ /* 0x000e620000301000 */
[----:B------:R-:W-:Y:S01]  /*2770*/  BSSY.RECONVERGENT B0, `(.L_x_34) ;  /* 0x000000d000007945 */ /* 0x000fe20003800200 */
[----:B-1----:R-:W-:-:S06]  /*2780*/  FADD R3, R0, R3 ;  /* 0x0000000300037221 */ /* 0x002fcc0000000000 */
        /* <DEDUP_REMOVED lines=8> */
[----:B------:R-:W-:-:S07]  /*2810*/  MOV R2, 0x2830 ;  /* 0x0000283000027802 */ /* 0x000fce0000000f00 */
[----:B------:R-:W-:Y:S05]  /*2820*/  CALL.REL.NOINC `($__internal_3_$__cuda_sm3x_div_rn_noftz_f32_slowpath) ;  /* 0x0000001000e87944 */ /* 0x000fea0003c00000 */
[----:B------:R-:W-:-:S07]  /*2830*/  IMAD.MOV.U32 R26, RZ, RZ, R0 ;  /* 0x000000ffff1a7224 */ /* 0x000fce00078e0000 */
.L_x_35:
[----:B------:R-:W-:Y:S05]  /*2840*/  BSYNC.RECONVERGENT B0 ;  /* 0x0000000000007941 */ /* 0x000fea0003800200 */
.L_x_34:
[----:B------:R-:W-:Y:S01]  /*2850*/  VIADD R0, R3, 0x1800000 ;  /* 0x0180000003007836 */ /* 0x000fe20000000000 */
[----:B------:R-:W-:Y:S04]  /*2860*/  BSSY.RECONVERGENT B0, `(.L_x_36) ;  /* 0x000000d000007945 */ /* 0x000fe80003800200 */
[----:B------:R-:W-:-:S04]  /*2870*/  LOP3.LUT R0, R0, 0x7f800000, RZ, 0xc0, !PT ;  /* 0x7f80000000007812 */ /* 0x000fc800078ec0ff */
[----:B------:R-:W-:-:S13]  /*2880*/  ISETP.GT.U32.AND P0, PT, R0, 0x1ffffff, PT ;  /* 0x01ffffff0000780c */ /* 0x000fda0003f04070 */
[----:B------:R-:W-:Y:S05]  /*2890*/  @P0 BRA `(.L_x_37) ;  /* 0x0000000000140947 */ /* 0x000fea0003800000 */
[----:B------:R-:W-:Y:S01]  /*28a0*/  IMAD.MOV.U32 R2, RZ, RZ, R3 ;  /* 0x000000ffff027224 */ /* 0x000fe200078e0003 */
[----:B------:R-:W-:-:S07]  /*28b0*/  MOV R4, 0x28d0 ;  /* 0x000028d000047802 */ /* 0x000fce0000000f00 */
[----:B------:R-:W-:Y:S05]  /*28c0*/  CALL.REL.NOINC `($__internal_2_$__cuda_sm20_rcp_rn_f32_slowpath) ;  /* 0x0000000c00ec7944 */ /* 0x000fea0003c00000 */
[----:B------:R-:W-:Y:S01]  /*28d0*/  IMAD.MOV.U32 R0, RZ, RZ, R2 ;  /* 0x000000ffff007224 */ /* 0x000fe200078e0002 */
[----:B------:R-:W-:Y:S06]  /*28e0*/  BRA `(.L_x_38) ;  /* 0x0000000000107947 */ /* 0x000fec0003800000 */
.L_x_37:
[----:B------:R-:W0:Y:S02]  /*28f0*/  MUFU.RCP R2, R3 ;  /* 0x0000000300027308 */ /* 0x000e240000001000 */
[----:B0-----:R-:W-:-:S04]  /*2900*/  FFMA R0, R3, R2, -1 ;  /* 0xbf80000003007423 */ /* 0x001fc80000000002 */
[----:B------:R-:W-:-:S04]  /*2910*/  FADD.FTZ R0, -R0, -RZ ;  /* 0x800000ff00007221 */ /* 0x000fc80000010100 */
[----:B------:R-:W-:-:S07]  /*2920*/  FFMA R0, R2, R0, R2 ;  /* 0x0000000002007223 */ /* 0x000fce0000000002 */
.L_x_38:
[----:B------:R-:W-:Y:S05]  /*2930*/  BSYNC.RECONVERGENT B0 ;  /* 0x0000000000007941 */ /* 0x000fea0003800200 */
.L_x_36:
[----:B------:R-:W2:Y:S01]  /*2940*/  LDG.E R29, desc[UR6][R10.64] ;  /* 0x000000060a1d7981 */ /* 0x000ea2000c1e1900 */
[----:B------:R-:W-:Y:S01]  /*2950*/  IADD3 R2, PT, PT, R19, 0x1800000, RZ ;  /* 0x0180000013027810 */ /* 0x000fe20007ffe0ff */
[----:B------:R-:W-:Y:S01]  /*2960*/  UMOV UR8, 0x47ae147b ;  /* 0x47ae147b00087882 */ /* 0x000fe20000000000 */
[----:B------:R-:W-:Y:S01]  /*2970*/  UMOV UR9, 0x3f847ae1 ;  /* 0x3f847ae100097882 */ /* 0x000fe20000000000 */
[----:B------:R-:W-:Y:S01]  /*2980*/  BSSY.RECONVERGENT B0, `(.L_x_39) ;  /* 0x0000010000007945 */ /* 0x000fe20003800200 */
[----:B------:R-:W-:-:S04]  /*2990*/  LOP3.LUT R2, R2, 0x7f800000, RZ, 0xc0, !PT ;  /* 0x7f80000002027812 */ /* 0x000fc800078ec0ff */
[----:B------:R-:W-:Y:S01]  /*29a0*/  ISETP.GT.U32.AND P0, PT, R2, 0x1ffffff, PT ;  /* 0x01ffffff0200780c */ /* 0x000fe20003f04070 */
[----:B--2---:R-:W-:-:S04]  /*29b0*/  FADD R18, -R29, R18 ;  /* 0x000000121d127221 */ /* 0x004fc80000000100 */
[----:B------:R-:W0:Y:S02]  /*29c0*/  F2F.F64.F32 R6, R18 ;  /* 0x0000001200067310 */ /* 0x000e240000201800 */
[----:B0-----:R-:W-:-:S06]  /*29d0*/  DMUL R6, R6, UR8 ;  /* 0x0000000806067c28 */ /* 0x001fcc0008000000 */
[----:B------:R-:W-:Y:S05]  /*29e0*/  @P0 BRA `(.L_x_40) ;  /* 0x0000000000140947 */ /* 0x000fea0003800000 */
[----:B------:R-:W-:Y:S01]  /*29f0*/  IMAD.MOV.U32 R2, RZ, RZ, R19 ;  /* 0x000000ffff027224 */ /* 0x000fe200078e0013 */
[----:B------:R-:W-:-:S07]  /*2a00*/  MOV R4, 0x2a20 ;  /* 0x00002a2000047802 */ /* 0x000fce0000000f00 */
[----:B------:R-:W-:Y:S05]  /*2a10*/  CALL.REL.NOINC `($__internal_2_$__cuda_sm20_rcp_rn_f32_slowpath) ;  /* 0x0000000c00987944 */ /* 0x000fea0003c00000 */
[----:B------:R-:W-:Y:S01]  /*2a20*/  IMAD.MOV.U32 R4, RZ, RZ, R2 ;  /* 0x000000ffff047224 */ /* 0x000fe200078e0002 */
[----:B------:R-:W-:Y:S06]  /*2a30*/  BRA `(.L_x_41) ;  /* 0x0000000000107947 */ /* 0x000fec0003800000 */
.L_x_40:
[----:B------:R-:W0:Y:S02]  /*2a40*/  MUFU.RCP R4, R19 ;  /* 0x0000001300047308 */ /* 0x000e240000001000 */
[----:B0-----:R-:W-:-:S04]  /*2a50*/  FFMA R2, R19, R4, -1 ;  /* 0xbf80000013027423 */ /* 0x001fc80000000004 */
[----:B------:R-:W-:-:S04]  /*2a60*/  FADD.FTZ R2, -R2, -RZ ;  /* 0x800000ff02027221 */ /* 0x000fc80000010100 */
[----:B------:R-:W-:-:S07]  /*2a70*/  FFMA R4, R4, R2, R4 ;  /* 0x0000000204047223 */ /* 0x000fce0000000004 */
.L_x_41:
[----:B------:R-:W-:Y:S05]  /*2a80*/  BSYNC.RECONVERGENT B0 ;  /* 0x0000000000007941 */ /* 0x000fea0003800200 */
.L_x_39:
[----:B------:R-:W0:Y:S01]  /*2a90*/  F2F.F64.F32 R4, R4 ;  /* 0x0000000400047310 */ /* 0x000e220000201800 */
[----:B------:R-:W-:Y:S01]  /*2aa0*/  IMAD.MOV.U32 R2, RZ, RZ, 0x1 ;  /* 0x00000001ff027424 */ /* 0x000fe200078e00ff */
[----:B------:R-:W-:Y:S01]  /*2ab0*/  FSETP.GEU.AND P1, PT, |R7|, 6.5827683646048100446e-37, PT ;  /* 0x036000000700780b */ /* 0x000fe20003f2e200 */
[----:B------:R-:W-:Y:S05]  /*2ac0*/  BSSY.RECONVERGENT B0, `(.L_x_42) ;  /* 0x0000011000007945 */ /* 0x000fea0003800200 */
[----:B0-----:R-:W0:Y:S02]  /*2ad0*/  MUFU.RCP64H R3, R5 ;  /* 0x0000000500037308 */ /* 0x001e240000001800 */
        /* <DEDUP_REMOVED lines=15> */
.L_x_43:
[----:B------:R-:W-:Y:S05]  /*2bd0*/  BSYNC.RECONVERGENT B0 ;  /* 0x0000000000007941 */ /* 0x000fea0003800200 */
.L_x_42:
[----:B------:R-:W0:Y:S02]  /*2be0*/  F2F.F64.F32 R4, R29 ;  /* 0x0000001d00047310 */ /* 0x000e240000201800 */
[----:B0-----:R-:W-:-:S06]  /*2bf0*/  DADD R2, R4, R2 ;  /* 0x0000000004027229 */ /* 0x001fcc0000000002 */
[----:B------:R-:W0:Y:S02]  /*2c00*/  F2F.F32.F64 R17, R2 ;  /* 0x0000000200117310 */ /* 0x000e240000301000 */
[----:B0-----:R0:W-:Y:S04]  /*2c10*/  STG.E desc[UR6][R10.64], R17 ;  /* 0x000000110a007986 */ /* 0x0011e8000c101906 */
[----:B------:R-:W2:Y:S02]  /*2c20*/  LDG.E R19, desc[UR6][R8.64] ;  /* 0x0000000608137981 */ /* 0x000ea4000c1e1900 */
[----:B------:R-:W1:Y:S01]  /*2c30*/  F2F.F64.F32 R4, R0 ;  /* 0x0000000000047310 */ /* 0x000e620000201800 */
[----:B------:R-:W-:Y:S01]  /*2c40*/  MOV R6, 0x1 ;  /* 0x0000000100067802 */ /* 0x000fe20000000f00 */
[----:B------:R-:W-:Y:S01]  /*2c50*/  UMOV UR8, 0x47ae147b ;  /* 0x47ae147b00087882 */ /* 0x000fe20000000000 */
[----:B------:R-:W-:Y:S01]  /*2c60*/  UMOV UR9, 0x3f847ae1 ;  /* 0x3f847ae100097882 */ /* 0x000fe20000000000 */
[----:B------:R-:W-:Y:S04]  /*2c70*/  BSSY.RECONVERGENT B0, `(.L_x_44) ;  /* 0x0000017000007945 */ /* 0x000fe80003800200 */
[----:B-1----:R-:W1:Y:S02]  /*2c80*/  MUFU.RCP64H R7, R5 ;  /* 0x0000000500077308 */ /* 0x002e640000001800 */
[----:B-1----:R-:W-:-:S08]  /*2c90*/  DFMA R14, -R4, R6, 1 ;  /* 0x3ff00000040e742b */ /* 0x002fd00000000106 */
[----:B------:R-:W-:-:S08]  /*2ca0*/  DFMA R14, R14, R14, R14 ;  /* 0x0000000e0e0e722b */ /* 0x000fd0000000000e */
[----:B------:R-:W-:-:S08]  /*2cb0*/  DFMA R14, R6, R14, R6 ;  /* 0x0000000e060e722b */ /* 0x000fd00000000006 */
[----:B------:R-:W-:-:S08]  /*2cc0*/  DFMA R2, -R4, R14, 1 ;  /* 0x3ff000000402742b */ /* 0x000fd0000000010e */
[----:B------:R-:W-:Y:S01]  /*2cd0*/  DFMA R2, R14, R2, R14 ;  /* 0x000000020e02722b */ /* 0x000fe2000000000e */
[----:B--2---:R-:W-:-:S04]  /*2ce0*/  FADD R26, -R19, R26 ;  /* 0x0000001a131a7221 */ /* 0x004fc80000000100 */
[----:B------:R-:W0:Y:S02]  /*2cf0*/  F2F.F64.F32 R6, R26 ;  /* 0x0000001a00067310 */ /* 0x000e240000201800 */
[----:B0-----:R-:W-:-:S08]  /*2d00*/  DMUL R16, R6, UR8 ;  /* 0x0000000806107c28 */ /* 0x001fd00008000000 */
[----:B------:R-:W-:Y:S02]  /*2d10*/  DMUL R6, R16, R2 ;  /* 0x0000000210067228 */ /* 0x000fe40000000000 */
[----:B------:R-:W-:-:S06]  /*2d20*/  FSETP.GEU.AND P1, PT, |R17|, 6.5827683646048100446e-37, PT ;  /* 0x036000001100780b */ /* 0x000fcc0003f2e200 */
[----:B------:R-:W-:-:S08]  /*2d30*/  DFMA R14, -R4, R6, R16 ;  /* 0x00000006040e722b */ /* 0x000fd00000000110 */
[----:B------:R-:W-:-:S10]  /*2d40*/  DFMA R2, R2, R14, R6 ;  /* 0x0000000e0202722b */ /* 0x000fd40000000006 */
[----:B------:R-:W-:-:S05]  /*2d50*/  FFMA R0, RZ, R5, R3 ;  /* 0x00000005ff007223 */ /* 0x000fca0000000003 */
[----:B------:R-:W-:-:S13]  /*2d60*/  FSETP.GT.AND P0, PT, |R0|, 1.469367938527859385e-39, PT ;  /* 0x001000000000780b */ /* 0x000fda0003f04200 */
[----:B------:R-:W-:Y:S05]  /*2d70*/  @P0 BRA P1, `(.L_x_45) ;  /* 0x0000000000180947 */ /* 0x000fea0000800000 */
[----:B------:R-:W-:Y:S01]  /*2d80*/  IMAD.MOV.U32 R6, RZ, RZ, R16 ;  /* 0x000000ffff067224 */ /* 0x000fe200078e0010 */
[----:B------:R-:W-:Y:S01]  /*2d90*/  MOV R22, 0x2de0 ;  /* 0x00002de000167802 */ /* 0x000fe20000000f00 */
[----:B------:R-:W-:Y:S02]  /*2da0*/  IMAD.MOV.U32 R7, RZ, RZ, R17 ;  /* 0x000000ffff077224 */ /* 0x000fe400078e0011 */
[----:B------:R-:W-:Y:S02]  /*2db0*/  IMAD.MOV.U32 R2, RZ, RZ, R4 ;  /* 0x000000ffff027224 */ /* 0x000fe400078e0004 */
[----:B------:R-:W-:-:S07]  /*2dc0*/  IMAD.MOV.U32 R3, RZ, RZ, R5 ;  /* 0x000000ffff037224 */ /* 0x000fce00078e0005 */
[----:B------:R-:W-:Y:S05]  /*2dd0*/  CALL.REL.NOINC `($__internal_1_$__cuda_sm20_div_rn_f64_full) ;  /* 0x0000000400387944 */ /* 0x000fea0003c00000 */
.L_x_45:
[----:B------:R-:W-:Y:S05]  /*2de0*/  BSYNC.RECONVERGENT B0 ;  /* 0x0000000000007941 */ /* 0x000fea0003800200 */
.L_x_44:
[----:B------:R-:W0:Y:S02]  /*2df0*/  F2F.F64.F32 R4, R19 ;  /* 0x0000001300047310 */ /* 0x000e240000201800 */
[----:B0-----:R-:W-:-:S06]  /*2e00*/  DADD R6, R4, R2 ;  /* 0x0000000004067229 */ /* 0x001fcc0000000002 */
[----:B------:R-:W0:Y:S02]  /*2e10*/  F2F.F32.F64 R23, R6 ;  /* 0x0000000600177310 */ /* 0x000e240000301000 */
[----:B0-----:R0:W-:Y:S04]  /*2e20*/  STG.E desc[UR6][R8.64], R23 ;  /* 0x0000001708007986 */ /* 0x0011e8000c101906 */
[----:B------:R-:W2:Y:S04]  /*2e30*/  LDG.E R4, desc[UR6][R10.64] ;  /* 0x000000060a047981 */ /* 0x000ea8000c1e1900 */
[----:B------:R-:W3:Y:S01]  /*2e40*/  LDG.E R2, desc[UR6][R12.64] ;  /* 0x000000060c027981 */ /* 0x000ee2000c1e1900 */
[----:B------:R-:W1:Y:S01]  /*2e50*/  F2F.F64.F32 R20, R20 ;  /* 0x0000001400147310 */ /* 0x000e620000201800 */
[----:B------:R-:W-:Y:S01]  /*2e60*/  UMOV UR8, 0x9999999a ;  /* 0x9999999a00087882 */ /* 0x000fe20000000000 */
[----:B------:R-:W-:Y:S01]  /*2e70*/  UMOV UR9, 0x3fb99999 ;  /* 0x3fb9999900097882 */ /* 0x000fe20000000000 */
[----:B------:R-:W-:-:S04]  /*2e80*/  UIADD3 UR5, UP0, UPT, UR5, -0x1, URZ ;  /* 0xffffffff05057890 */ /* 0x000fc8000ff1e0ff */
[----:B------:R-:W-:Y:S01]  /*2e90*/  UIADD3.X UR4, UPT, UPT, UR4, -0x1, URZ, UP0, !UPT ;  /* 0xffffffff04047890 */ /* 0x000fe200087fe4ff */
[----:B------:R-:W4:Y:S01]  /*2ea0*/  F2F.F64.F32 R6, R23 ;  /* 0x0000001700067310 */ /* 0x000f220000201800 */
[----:B------:R-:W-:-:S04]  /*2eb0*/  UISETP.NE.U32.AND UP0, UPT, UR5, URZ, UPT ;  /* 0x000000ff0500728c */ /* 0x000fc8000bf05070 */
[----:B------:R-:W-:Y:S01]  /*2ec0*/  UISETP.NE.AND.EX UP0, UPT, UR4, URZ, UPT, UP0 ;  /* 0x000000ff0400728c */ /* 0x000fe2000bf05300 */
[----:B-1----:R-:W-:-:S08]  /*2ed0*/  DMUL R14, R20, -35 ;  /* 0xc0418000140e7828 */ /* 0x002fd00000000000 */
[----:B------:R-:W-:-:S08]  /*2ee0*/  DMUL R14, R20, R14 ;  /* 0x0000000e140e7228 */ /* 0x000fd00000000000 */
[----:B------:R-:W-:-:S08]  /*2ef0*/  DMUL R14, R20, R14 ;  /* 0x0000000e140e7228 */ /* 0x000fd00000000000 */
[----:B----4-:R-:W-:Y:S01]  /*2f00*/  DMUL R6, R14, R6 ;  /* 0x000000060e067228 */ /* 0x010fe20000000000 */
[----:B--2---:R-:W1:Y:S08]  /*2f10*/  F2F.F64.F32 R4, R4 ;  /* 0x0000000400047310 */ /* 0x004e700000201800 */
[----:B---3--:R-:W2:Y:S01]  /*2f20*/  F2F.F64.F32 R2, R2 ;  /* 0x0000000200027310 */ /* 0x008ea20000201800 */
[----:B-1----:R-:W-:-:S08]  /*2f30*/  DMUL R16, R4, -9 ;  /* 0xc022000004107828 */ /* 0x002fd00000000000 */
[----:B------:R-:W-:Y:S02]  /*2f40*/  DMUL R16, R4, R16 ;  /* 0x0000001004107228 */ /* 0x000fe40000000000 */
[C---:B--2---:R-:W-:Y:S02]  /*2f50*/  DADD R18, R2.reuse, 90 ;  /* 0x4056800002127429 */ /* 0x044fe40000000000 */
[----:B------:R-:W-:-:S04]  /*2f60*/  DADD R14, R2, 65 ;  /* 0x40504000020e7429 */ /* 0x000fc80000000000 */
[----:B------:R-:W-:-:S08]  /*2f70*/  DMUL R16, R4, R16 ;  /* 0x0000001004107228 */ /* 0x000fd00000000000 */
[----:B------:R-:W-:Y:S02]  /*2f80*/  DMUL R16, R4, R16 ;  /* 0x0000001004107228 */ /* 0x000fe40000000000 */
[----:B------:R-:W-:-:S06]  /*2f90*/  DADD R4, R2, -55 ;  /* 0xc04b800002047429 */ /* 0x000fcc0000000000 */
[----:B------:R-:W-:-:S08]  /*2fa0*/  DMUL R16, R16, R18 ;  /* 0x0000001210107228 */ /* 0x000fd00000000000 */
[----:B------:R-:W-:-:S08]  /*2fb0*/  DFMA R4, R6, R4, R16 ;  /* 0x000000040604722b */ /* 0x000fd00000000010 */
[----:B------:R-:W-:Y:S01]  /*2fc0*/  DFMA R4, R14, -UR8, R4 ;  /* 0x800000080e047c2b */ /* 0x000fe20008000004 */
[----:B------:R-:W-:Y:S01]  /*2fd0*/  UMOV UR8, 0x47ae147b ;  /* 0x47ae147b00087882 */ /* 0x000fe20000000000 */
[----:B------:R-:W-:-:S06]  /*2fe0*/  UMOV UR9, 0x3f847ae1 ;  /* 0x3f847ae100097882 */ /* 0x000fcc0000000000 */
[----:B------:R-:W-:-:S08]  /*2ff0*/  DADD R4, R4, 7 ;  /* 0x401c000004047429 */ /* 0x000fd00000000000 */
[----:B------:R-:W-:-:S06]  /*3000*/  DFMA R4, R4, UR8, R2 ;  /* 0x0000000804047c2b */ /* 0x000fcc0008000002 */
[----:B------:R-:W1:Y:S02]  /*3010*/  F2F.F32.F64 R29, R4 ;  /* 0x00000004001d7310 */ /* 0x000e640000301000 */
[----:B-1----:R0:W-:Y:S01]  /*3020*/  STG.E desc[UR6][R12.64], R29 ;  /* 0x0000001d0c007986 */ /* 0x0021e2000c101906 */
[----:B------:R-:W-:Y:S05]  /*3030*/  BRA.U UP0, `(.L_x_46) ;  /* 0xffffffd1002c7547 */ /* 0x000fea000b83ffff */
[----:B------:R-:W-:Y:S05]  /*3040*/  EXIT ;  /* 0x000000000000794d */ /* 0x000fea0003800000 */
        .weak           $__internal_0_$__cuda_sm20_dblrcp_rn_slowpath_v3
        .type           $__internal_0_$__cuda_sm20_dblrcp_rn_slowpath_v3,@function
        .size           $__internal_0_$__cuda_sm20_dblrcp_rn_slowpath_v3,($__internal_1_$__cuda_sm20_div_rn_f64_full - $__internal_0_$__cuda_sm20_dblrcp_rn_slowpath_v3)
$__internal_0_$__cuda_sm20_dblrcp_rn_slowpath_v3:
[----:B------:R-:W-:Y:S01]  /*3050*/  DSETP.GTU.AND P0, PT, |R2|, +INF , PT ;  /* 0x7ff000000200742a */ /* 0x000fe20003f0c200 */
[----:B------:R-:W-:-:S13]  /*3060*/  BSSY.RECONVERGENT B1, `(.L_x_47) ;  /* 0x0000023000017945 */ /* 0x000fda0003800200 */
[----:B------:R-:W-:Y:S05]  /*3070*/  @P0 BRA `(.L_x_48) ;  /* 0x00000000007c0947 */ /* 0x000fea0003800000 */
[----:B------:R-:W-:-:S05]  /*3080*/  LOP3.LUT R5, R3, 0x7fffffff, RZ, 0xc0, !PT ;  /* 0x7fffffff03057812 */ /* 0x000fca00078ec0ff */
[----:B------:R-:W-:-:S05]  /*3090*/  VIADD R6, R5, 0xffffffff ;  /* 0xffffffff05067836 */ /* 0x000fca0000000000 */
[----:B------:R-:W-:-:S13]  /*30a0*/  ISETP.GE.U32.AND P0, PT, R6, 0x7fefffff, PT ;  /* 0x7fefffff0600780c */ /* 0x000fda0003f06070 */
[----:B------:R-:W-:Y:S02]  /*30b0*/  @P0 LOP3.LUT R7, R3, 0x7ff00000, RZ, 0x3c, !PT ;  /* 0x7ff0000003070812 */ /* 0x000fe400078e3cff */
[----:B------:R-:W-:Y:S01]  /*30c0*/  @P0 MOV R6, RZ ;  /* 0x000000ff00060202 */ /* 0x000fe20000000f00 */
[----:B------:R-:W-:Y:S06]  /*30d0*/  @P0 BRA `(.L_x_49) ;  /* 0x00000000006c0947 */ /* 0x000fec0003800000 */
[----:B------:R-:W-:-:S13]  /*30e0*/  ISETP.GE.U32.AND P0, PT, R5, 0x1000001, PT ;  /* 0x010000010500780c */ /* 0x000fda0003f06070 */
[----:B------:R-:W-:Y:S05]  /*30f0*/  @!P0 BRA `(.L_x_50) ;  /* 0x0000000000348947 */ /* 0x000fea0003800000 */
[----:B------:R-:W-:Y:S02]  /*3100*/  VIADD R7, R3, 0xc0200000 ;  /* 0xc020000003077836 */ /* 0x000fe40000000000 */
[----:B------:R-:W-:Y:S02]  /*3110*/  IMAD.MOV.U32 R6, RZ, RZ, R2 ;  /* 0x000000ffff067224 */ /* 0x000fe400078e0002 */
[----:B------:R-:W0:Y:S04]  /*3120*/  MUFU.RCP64H R15, R7 ;  /* 0x00000007000f7308 */ /* 0x000e280000001800 */
[----:B0-----:R-:W-:-:S08]  /*3130*/  DFMA R16, -R6, R14, 1 ;  /* 0x3ff000000610742b */ /* 0x001fd0000000010e */
[----:B------:R-:W-:-:S08]  /*3140*/  DFMA R16, R16, R16, R16 ;  /* 0x000000101010722b */ /* 0x000fd00000000010 */
[----:B------:R-:W-:-:S08]  /*3150*/  DFMA R16, R14, R16, R14 ;  /* 0x000000100e10722b */ /* 0x000fd0000000000e */
[----:B------:R-:W-:-:S08]  /*3160*/  DFMA R14, -R6, R16, 1 ;  /* 0x3ff00000060e742b */ /* 0x000fd00000000110 */
[----:B------:R-:W-:-:S08]  /*3170*/  DFMA R14, R16, R14, R16 ;  /* 0x0000000e100e722b */ /* 0x000fd00000000010 */
[----:B------:R-:W-:-:S08]  /*3180*/  DMUL R14, R14, 2.2250738585072013831e-308 ;  /* 0x001000000e0e7828 */ /* 0x000fd00000000000 */
[----:B------:R-:W-:-:S08]  /*3190*/  DFMA R2, -R2, R14, 1 ;  /* 0x3ff000000202742b */ /* 0x000fd0000000010e */
[----:B------:R-:W-:-:S08]  /*31a0*/  DFMA R2, R2, R2, R2 ;  /* 0x000000020202722b */ /* 0x000fd00000000002 */
[----:B------:R-:W-:Y:S01]  /*31b0*/  DFMA R6, R14, R2, R14 ;  /* 0x000000020e06722b */ /* 0x000fe2000000000e */
[----:B------:R-:W-:Y:S10]  /*31c0*/  BRA `(.L_x_49) ;  /* 0x0000000000307947 */ /* 0x000ff40003800000 */
.L_x_50:
[----:B------:R-:W-:Y:S01]  /*31d0*/  DMUL R2, R2, 8.11296384146066816958e+31 ;  /* 0x4690000002027828 */ /* 0x000fe20000000000 */
[----:B------:R-:W-:-:S05]  /*31e0*/  IMAD.MOV.U32 R6, RZ, RZ, R14 ;  /* 0x000000ffff067224 */ /* 0x000fca00078e000e */
[----:B------:R-:W0:Y:S02]  /*31f0*/  MUFU.RCP64H R7, R3 ;  /* 0x0000000300077308 */ /* 0x000e240000001800 */
[----:B0-----:R-:W-:-:S08]  /*3200*/  DFMA R14, -R2, R6, 1 ;  /* 0x3ff00000020e742b */ /* 0x001fd00000000106 */
[----:B------:R-:W-:-:S08]  /*3210*/  DFMA R14, R14, R14, R14 ;  /* 0x0000000e0e0e722b */ /* 0x000fd0000000000e */
[----:B------:R-:W-:-:S08]  /*3220*/  DFMA R14, R6, R14, R6 ;  /* 0x0000000e060e722b */ /* 0x000fd00000000006 */
[----:B------:R-:W-:-:S08]  /*3230*/  DFMA R6, -R2, R14, 1 ;  /* 0x3ff000000206742b */ /* 0x000fd0000000010e */
[----:B------:R-:W-:-:S08]  /*3240*/  DFMA R6, R14, R6, R14 ;  /* 0x000000060e06722b */ /* 0x000fd0000000000e */
[----:B------:R-:W-:Y:S01]  /*3250*/  DMUL R6, R6, 8.11296384146066816958e+31 ;  /* 0x4690000006067828 */ /* 0x000fe20000000000 */
[----:B------:R-:W-:Y:S10]  /*3260*/  BRA `(.L_x_49) ;  /* 0x0000000000087947 */ /* 0x000ff40003800000 */
.L_x_48:
[----:B------:R-:W-:Y:S01]  /*3270*/  LOP3.LUT R7, R3, 0x80000, RZ, 0xfc, !PT ;  /* 0x0008000003077812 */ /* 0x000fe200078efcff */
[----:B------:R-:W-:-:S07]  /*3280*/  IMAD.MOV.U32 R6, RZ, RZ, R2 ;  /* 0x000000ffff067224 */ /* 0x000fce00078e0002 */
.L_x_49:
[----:B------:R-:W-:Y:S05]  /*3290*/  BSYNC.RECONVERGENT B1 ;  /* 0x0000000000017941 */ /* 0x000fea0003800200 */
.L_x_47:
[----:B------:R-:W-:-:S04]  /*32a0*/  IMAD.MOV.U32 R5, RZ, RZ, 0x0 ;  /* 0x00000000ff057424 */ /* 0x000fc800078e00ff */
[----:B------:R-:W-:Y:S05]  /*32b0*/  RET.REL.NODEC R4 `(_Z3runPfS_S_) ;  /* 0xffffffcc04507950 */ /* 0x000fea0003c3ffff */
        .weak           $__internal_1_$__cuda_sm20_div_rn_f64_full
        .type           $__internal_1_$__cuda_sm20_div_rn_f64_full,@function
        .size           $__internal_1_$__cuda_sm20_div_rn_f64_full,($__internal_2_$__cuda_sm20_rcp_rn_f32_slowpath - $__internal_1_$__cuda_sm20_div_rn_f64_full)
$__internal_1_$__cuda_sm20_div_rn_f64_full:
[----:B------:R-:W-:Y:S01]  /*32c0*/  FSETP.GEU.AND P2, PT, |R7|, 1.469367938527859385e-39, PT ;  /* 0x001000000700780b */ /* 0x000fe20003f4e200 */
[----:B------:R-:W-:Y:S01]  /*32d0*/  IMAD.MOV.U32 R23, RZ, RZ, 0x1ca00000 ;  /* 0x1ca00000ff177424 */ /* 0x000fe200078e00ff */
[C---:B------:R-:W-:Y:S01]  /*32e0*/  FSETP.GEU.AND P0, PT, |R3|.reuse, 1.469367938527859385e-39, PT ;  /* 0x001000000300780b */ /* 0x040fe20003f0e200 */
[----:B------:R-:W-:Y:S01]  /*32f0*/  IMAD.MOV.U32 R30, RZ, RZ, 0x1 ;  /* 0x00000001ff1e7424 */ /* 0x000fe200078e00ff */
[----:B------:R-:W-:Y:S01]  /*3300*/  LOP3.LUT R4, R3, 0x800fffff, RZ, 0xc0, !PT ;  /* 0x800fffff03047812 */ /* 0x000fe200078ec0ff */
[----:B------:R-:W-:Y:S01]  /*3310*/  BSSY.RECONVERGENT B1, `(.L_x_51) ;  /* 0x0000052000017945 */ /* 0x000fe20003800200 */
[----:B------:R-:W-:Y:S02]  /*3320*/  LOP3.LUT R21, R7, 0x7ff00000, RZ, 0xc0, !PT ;  /* 0x7ff0000007157812 */ /* 0x000fe400078ec0ff */
[----:B------:R-:W-:Y:S02]  /*3330*/  LOP3.LUT R5, R4, 0x3ff00000, RZ, 0xfc, !PT ;  /* 0x3ff0000004057812 */ /* 0x000fe400078efcff */
[----:B------:R-:W-:Y:S01]  /*3340*/  MOV R4, R2 ;  /* 0x0000000200047202 */ /* 0x000fe20000000f00 */
[----:B------:R-:W-:Y:S01]  /*3350*/  IMAD.MOV.U32 R24, RZ, RZ, R21 ;  /* 0x000000ffff187224 */ /* 0x000fe200078e0015 */
[C---:B------:R-:W-:Y:S01]  /*3360*/  LOP3.LUT R25, R3.reuse, 0x7ff00000, RZ, 0xc0, !PT ;  /* 0x7ff0000003197812 */ /* 0x040fe200078ec0ff */
[----:B------:R-:W-:Y:S01]  /*3370*/  @!P2 IMAD.MOV.U32 R16, RZ, RZ, RZ ;  /* 0x000000ffff10a224 */ /* 0x000fe200078e00ff */
[----:B------:R-:W-:Y:S01]  /*3380*/  @!P2 LOP3.LUT R14, R3, 0x7ff00000, RZ, 0xc0, !PT ;  /* 0x7ff00000030ea812 */ /* 0x000fe200078ec0ff */
[----:B------:R-:W-:Y:S01]  /*3390*/  @!P0 DMUL R4, R2, 8.98846567431157953865e+307 ;  /* 0x7fe0000002048828 */ /* 0x000fe20000000000 */
[----:B------:R-:W-:-:S02]  /*33a0*/  ISETP.GE.U32.AND P1, PT, R21, R25, PT ;  /* 0x000000191500720c */ /* 0x000fc40003f26070 */
[----:B------:R-:W-:Y:S02]  /*33b0*/  @!P2 ISETP.GE.U32.AND P3, PT, R21, R14, PT ;  /* 0x0000000e1500a20c */ /* 0x000fe40003f66070 */
[C---:B------:R-:W-:Y:S01]  /*33c0*/  SEL R15, R23.reuse, 0x63400000, !P1 ;  /* 0x63400000170f7807 */ /* 0x040fe20004800000 */
[----:B------:R-:W0:Y:S01]  /*33d0*/  MUFU.RCP64H R31, R5 ;  /* 0x00000005001f7308 */ /* 0x000e220000001800 */
[----:B------:R-:W-:Y:S02]  /*33e0*/  @!P2 SEL R17, R23, 0x63400000, !P3 ;  /* 0x634000001711a807 */ /* 0x000fe40005800000 */
[--C-:B------:R-:W-:Y:S02]  /*33f0*/  LOP3.LUT R15, R15, 0x800fffff, R7.reuse, 0xf8, !PT ;  /* 0x800fffff0f0f7812 */ /* 0x100fe400078ef807 */
[----:B------:R-:W-:Y:S02]  /*3400*/  @!P2 LOP3.LUT R14, R17, 0x80000000, R7, 0xf8, !PT ;  /* 0x80000000110ea812 */ /* 0x000fe400078ef807 */
[----:B------:R-:W-:-:S02]  /*3410*/  @!P0 LOP3.LUT R25, R5, 0x7ff00000, RZ, 0xc0, !PT ;  /* 0x7ff0000005198812 */ /* 0x000fc400078ec0ff */
[----:B------:R-:W-:Y:S01]  /*3420*/  @!P2 LOP3.LUT R17, R14, 0x100000, RZ, 0xfc, !PT ;  /* 0x001000000e11a812 */ /* 0x000fe200078efcff */
[----:B------:R-:W-:-:S06]  /*3430*/  IMAD.MOV.U32 R14, RZ, RZ, R6 ;  /* 0x000000ffff0e7224 */ /* 0x000fcc00078e0006 */
[----:B------:R-:W-:Y:S02]  /*3440*/  @!P2 DFMA R14, R14, 2, -R16 ;  /* 0x400000000e0ea82b */ /* 0x000fe40000000810 */
[----:B0-----:R-:W-:-:S08]  /*3450*/  DFMA R16, R30, -R4, 1 ;  /* 0x3ff000001e10742b */ /* 0x001fd00000000804 */
[----:B------:R-:W-:Y:S01]  /*3460*/  DFMA R16, R16, R16, R16 ;  /* 0x000000101010722b */ /* 0x000fe20000000010 */
[----:B------:R-:W-:-:S04]  /*3470*/  @!P2 LOP3.LUT R24, R15, 0x7ff00000, RZ, 0xc0, !PT ;  /* 0x7ff000000f18a812 */ /* 0x000fc800078ec0ff */
[----:B------:R-:W-:-:S03]  /*3480*/  IADD3 R27, PT, PT, R24, -0x1, RZ ;  /* 0xffffffff181b7810 */ /* 0x000fc60007ffe0ff */
[----:B------:R-:W-:Y:S01]  /*3490*/  DFMA R30, R30, R16, R30 ;  /* 0x000000101e1e722b */ /* 0x000fe2000000001e */
[----:B------:R-:W-:Y:S01]  /*34a0*/  ISETP.GT.U32.AND P0, PT, R27, 0x7feffffe, PT ;  /* 0x7feffffe1b00780c */ /* 0x000fe20003f04070 */
[----:B------:R-:W-:-:S05]  /*34b0*/  VIADD R27, R25, 0xffffffff ;  /* 0xffffffff191b7836 */ /* 0x000fca0000000000 */
[----:B------:R-:W-:Y:S01]  /*34c0*/  ISETP.GT.U32.OR P0, PT, R27, 0x7feffffe, P0 ;  /* 0x7feffffe1b00780c */ /* 0x000fe20000704470 */
[----:B------:R-:W-:-:S08]  /*34d0*/  DFMA R32, R30, -R4, 1 ;  /* 0x3ff000001e20742b */ /* 0x000fd00000000804 */
[----:B------:R-:W-:-:S08]  /*34e0*/  DFMA R32, R30, R32, R30 ;  /* 0x000000201e20722b */ /* 0x000fd0000000001e */
[----:B------:R-:W-:-:S08]  /*34f0*/  DMUL R30, R32, R14 ;  /* 0x0000000e201e7228 */ /* 0x000fd00000000000 */
[----:B------:R-:W-:-:S08]  /*3500*/  DFMA R16, R30, -R4, R14 ;  /* 0x800000041e10722b */ /* 0x000fd0000000000e */
[----:B------:R-:W-:Y:S01]  /*3510*/  DFMA R16, R32, R16, R30 ;  /* 0x000000102010722b */ /* 0x000fe2000000001e */
[----:B------:R-:W-:Y:S10]  /*3520*/  @P0 BRA `(.L_x_52) ;  /* 0x00000000006c0947 */ /* 0x000ff40003800000 */
[----:B------:R-:W-:Y:S01]  /*3530*/  LOP3.LUT R6, R3, 0x7ff00000, RZ, 0xc0, !PT ;  /* 0x7ff0000003067812 */ /* 0x000fe200078ec0ff */
[----:B------:R-:W-:-:S03]  /*3540*/  IMAD.MOV.U32 R24, RZ, RZ, RZ ;  /* 0x000000ffff187224 */ /* 0x000fc600078e00ff */
[CC--:B------:R-:W-:Y:S02]  /*3550*/  VIADDMNMX R7, R21.reuse, -R6.reuse, 0xb9600000, !PT ;  /* 0xb960000015077446 */ /* 0x0c0fe40007800906 */
[----:B------:R-:W-:Y:S02]  /*3560*/  ISETP.GE.U32.AND P0, PT, R21, R6, PT ;  /* 0x000000061500720c */ /* 0x000fe40003f06070 */
[----:B------:R-:W-:Y:S02]  /*3570*/  VIMNMX R7, PT, PT, R7, 0x46a00000, PT ;  /* 0x46a0000007077848 */ /* 0x000fe40003fe0100 */
[----:B------:R-:W-:-:S05]  /*3580*/  SEL R6, R23, 0x63400000, !P0 ;  /* 0x6340000017067807 */ /* 0x000fca0004000000 */
[----:B------:R-:W-:-:S04]  /*3590*/  IMAD.IADD R6, R7, 0x1, -R6 ;  /* 0x0000000107067824 */ /* 0x000fc800078e0a06 */
[----:B------:R-:W-:-:S06]  /*35a0*/  VIADD R25, R6, 0x7fe00000 ;  /* 0x7fe0000006197836 */ /* 0x000fcc0000000000 */
[----:B------:R-:W-:-:S10]  /*35b0*/  DMUL R30, R16, R24 ;  /* 0x00000018101e7228 */ /* 0x000fd40000000000 */
[----:B------:R-:W-:-:S13]  /*35c0*/  FSETP.GTU.AND P0, PT, |R31|, 1.469367938527859385e-39, PT ;  /* 0x001000001f00780b */ /* 0x000fda0003f0c200 */
[----:B------:R-:W-:Y:S05]  /*35d0*/  @P0 BRA `(.L_x_53) ;  /* 0x0000000000940947 */ /* 0x000fea0003800000 */
[----:B------:R-:W-:Y:S01]  /*35e0*/  DFMA R4, R16, -R4, R14 ;  /* 0x800000041004722b */ /* 0x000fe2000000000e */
[----:B------:R-:W-:-:S09]  /*35f0*/  IMAD.MOV.U32 R24, RZ, RZ, RZ ;  /* 0x000000ffff187224 */ /* 0x000fd200078e00ff */
[C---:B------:R-:W-:Y:S02]  /*3600*/  FSETP.NEU.AND P0, PT, R5.reuse, RZ, PT ;  /* 0x000000ff0500720b */ /* 0x040fe40003f0d000 */
[----:B------:R-:W-:-:S04]  /*3610*/  LOP3.LUT R2, R5, 0x80000000, R3, 0x48, !PT ;  /* 0x8000000005027812 */ /* 0x000fc800078e4803 */
[----:B------:R-:W-:-:S07]  /*3620*/  LOP3.LUT R25, R2, R25, RZ, 0xfc, !PT ;  /* 0x0000001902197212 */ /* 0x000fce00078efcff */
[----:B------:R-:W-:Y:S05]  /*3630*/  @!P0 BRA `(.L_x_53) ;  /* 0x00000000007c8947 */ /* 0x000fea0003800000 */
[C---:B------:R-:W-:Y:S01]  /*3640*/  IADD3 R5, PT, PT, -R6.reuse, RZ, RZ ;  /* 0x000000ff06057210 */ /* 0x040fe20007ffe1ff */
[----:B------:R-:W-:Y:S01]  /*3650*/  IMAD.MOV.U32 R4, RZ, RZ, RZ ;  /* 0x000000ffff047224 */ /* 0x000fe200078e00ff */
[----:B------:R-:W-:-:S05]  /*3660*/  IADD3 R3, PT, PT, -R6, -0x43300000, RZ ;  /* 0xbcd0000006037810 */ /* 0x000fca0007ffe1ff */
[----:B------:R-:W-:Y:S02]  /*3670*/  DFMA R4, R30, -R4, R16 ;  /* 0x800000041e04722b */ /* 0x000fe40000000010 */
[----:B------:R-:W-:-:S08]  /*3680*/  DMUL.RP R16, R16, R24 ;  /* 0x0000001810107228 */ /* 0x000fd00000008000 */
[----:B------:R-:W-:Y:S02]  /*3690*/  FSETP.NEU.AND P0, PT, |R5|, R3, PT ;  /* 0x000000030500720b */ /* 0x000fe40003f0d200 */
[----:B------:R-:W-:Y:S02]  /*36a0*/  LOP3.LUT R3, R17, R2, RZ, 0x3c, !PT ;  /* 0x0000000211037212 */ /* 0x000fe400078e3cff */
[----:B------:R-:W-:Y:S02]  /*36b0*/  FSEL R30, R16, R30, !P0 ;  /* 0x0000001e101e7208 */ /* 0x000fe40004000000 */
[----:B------:R-:W-:Y:S01]  /*36c0*/  FSEL R31, R3, R31, !P0 ;  /* 0x0000001f031f7208 */ /* 0x000fe20004000000 */
[----:B------:R-:W-:Y:S06]  /*36d0*/  BRA `(.L_x_53) ;  /* 0x0000000000547947 */ /* 0x000fec0003800000 */
.L_x_52:
[----:B------:R-:W-:-:S14]  /*36e0*/  DSETP.NAN.AND P0, PT, R6, R6, PT ;  /* 0x000000060600722a */ /* 0x000fdc0003f08000 */
[----:B------:R-:W-:Y:S05]  /*36f0*/  @P0 BRA `(.L_x_54) ;  /* 0x0000000000440947 */ /* 0x000fea0003800000 */
[----:B------:R-:W-:-:S14]  /*3700*/  DSETP.NAN.AND P0, PT, R2, R2, PT ;  /* 0x000000020200722a */ /* 0x000fdc0003f08000 */
[----:B------:R-:W-:Y:S05]  /*3710*/  @P0 BRA `(.L_x_55) ;  /* 0x0000000000300947 */ /* 0x000fea0003800000 */
[----:B------:R-:W-:Y:S01]  /*3720*/  ISETP.NE.AND P0, PT, R24, R25, PT ;  /* 0x000000191800720c */ /* 0x000fe20003f05270 */
[----:B------:R-:W-:Y:S02]  /*3730*/  IMAD.MOV.U32 R30, RZ, RZ, 0x0 ;  /* 0x00000000ff1e7424 */ /* 0x000fe400078e00ff */
[----:B------:R-:W-:-:S10]  /*3740*/  IMAD.MOV.U32 R31, RZ, RZ, -0x80000 ;  /* 0xfff80000ff1f7424 */ /* 0x000fd400078e00ff */
[----:B------:R-:W-:Y:S05]  /*3750*/  @!P0 BRA `(.L_x_53) ;  /* 0x0000000000348947 */ /* 0x000fea0003800000 */
[----:B------:R-:W-:Y:S02]  /*3760*/  ISETP.NE.AND P0, PT, R24, 0x7ff00000, PT ;  /* 0x7ff000001800780c */ /* 0x000fe40003f05270 */
[----:B------:R-:W-:Y:S02]  /*3770*/  LOP3.LUT R31, R7, 0x80000000, R3, 0x48, !PT ;  /* 0x80000000071f7812 */ /* 0x000fe400078e4803 */
[----:B------:R-:W-:-:S13]  /*3780*/  ISETP.EQ.OR P0, PT, R25, RZ, !P0 ;  /* 0x000000ff1900720c */ /* 0x000fda0004702670 */
[----:B------:R-:W-:Y:S01]  /*3790*/  @P0 LOP3.LUT R2, R31, 0x7ff00000, RZ, 0xfc, !PT ;  /* 0x7ff000001f020812 */ /* 0x000fe200078efcff */
[----:B------:R-:W-:Y:S02]  /*37a0*/  @!P0 IMAD.MOV.U32 R30, RZ, RZ, RZ ;  /* 0x000000ffff1e8224 */ /* 0x000fe400078e00ff */
[----:B------:R-:W-:Y:S01]  /*37b0*/  @P0 IMAD.MOV.U32 R30, RZ, RZ, RZ ;  /* 0x000000ffff1e0224 */ /* 0x000fe200078e00ff */
[----:B------:R-:W-:Y:S01]  /*37c0*/  @P0 MOV R31, R2 ;  /* 0x00000002001f0202 */ /* 0x000fe20000000f00 */
[----:B------:R-:W-:Y:S06]  /*37d0*/  BRA `(.L_x_53) ;  /* 0x0000000000147947 */ /* 0x000fec0003800000 */
.L_x_55:
[----:B------:R-:W-:Y:S01]  /*37e0*/  LOP3.LUT R31, R3, 0x80000, RZ, 0xfc, !PT ;  /* 0x00080000031f7812 */ /* 0x000fe200078efcff */
[----:B------:R-:W-:Y:S01]  /*37f0*/  IMAD.MOV.U32 R30, RZ, RZ, R2 ;  /* 0x000000ffff1e7224 */ /* 0x000fe200078e0002 */
[----:B------:R-:W-:Y:S06]  /*3800*/  BRA `(.L_x_53) ;  /* 0x0000000000087947 */ /* 0x000fec0003800000 */
.L_x_54:
[----:B------:R-:W-:Y:S01]  /*3810*/  LOP3.LUT R31, R7, 0x80000, RZ, 0xfc, !PT ;  /* 0x00080000071f7812 */ /* 0x000fe200078efcff */
[----:B------:R-:W-:-:S07]  /*3820*/  IMAD.MOV.U32 R30, RZ, RZ, R6 ;  /* 0x000000ffff1e7224 */ /* 0x000fce00078e0006 */
.L_x_53:
[----:B------:R-:W-:Y:S05]  /*3830*/  BSYNC.RECONVERGENT B1 ;  /* 0x0000000000017941 */ /* 0x000fea0003800200 */
.L_x_51:
[----:B------:R-:W-:Y:S02]  /*3840*/  IMAD.MOV.U32 R23, RZ, RZ, 0x0 ;  /* 0x00000000ff177424 */ /* 0x000fe400078e00ff */
[----:B------:R-:W-:Y:S02]  /*3850*/  IMAD.MOV.U32 R2, RZ, RZ, R30 ;  /* 0x000000ffff027224 */ /* 0x000fe400078e001e */
[----:B------:R-:W-:Y:S01]  /*3860*/  IMAD.MOV.U32 R3, RZ, RZ, R31 ;  /* 0x000000ffff037224 */ /* 0x000fe200078e001f */
[----:B------:R-:W-:Y:S06]  /*3870*/  RET.REL.NODEC R22 `(_Z3runPfS_S_) ;  /* 0xffffffc416e07950 */ /* 0x000fec0003c3ffff */
        .weak           $__internal_2_$__cuda_sm20_rcp_rn_f32_slowpath
        .type           $__internal_2_$__cuda_sm20_rcp_rn_f32_slowpath,@function
        .size           $__internal_2_$__cuda_sm20_rcp_rn_f32_slowpath,($__internal_3_$__cuda_sm3x_div_rn_noftz_f32_slowpath - $__internal_2_$__cuda_sm20_rcp_rn_f32_slowpath)
$__internal_2_$__cuda_sm20_rcp_rn_f32_slowpath:
[----:B------:R-:W-:Y:S01]  /*3880*/  SHF.L.U32 R3, R2, 0x1, RZ ;  /* 0x0000000102037819 */ /* 0x000fe200000006ff */
[----:B------:R-:W-:Y:S03]  /*3890*/  BSSY.RECONVERGENT B1, `(.L_x_56) ;  /* 0x0000030000017945 */ /* 0x000fe60003800200 */
[----:B------:R-:W-:-:S04]  /*38a0*/  SHF.R.U32.HI R3, RZ, 0x18, R3 ;  /* 0x00000018ff037819 */ /* 0x000fc80000011603 */
[----:B------:R-:W-:-:S13]  /*38b0*/  ISETP.NE.U32.AND P0, PT, R3, RZ, PT ;  /* 0x000000ff0300720c */ /* 0x000fda0003f05070 */
[----:B------:R-:W-:Y:S05]  /*38c0*/  @P0 BRA `(.L_x_57) ;  /* 0x0000000000280947 */ /* 0x000fea0003800000 */
[----:B------:R-:W-:-:S05]  /*38d0*/  IMAD.SHL.U32 R3, R2, 0x2, RZ ;  /* 0x0000000202037824 */ /* 0x000fca00078e00ff */
[----:B------:R-:W-:-:S13]  /*38e0*/  ISETP.NE.AND P0, PT, R3, RZ, PT ;  /* 0x000000ff0300720c */ /* 0x000fda0003f05270 */
[----:B------:R-:W-:Y:S01]  /*38f0*/  @P0 FFMA R14, R2, 1.84467440737095516160e+19, RZ ;  /* 0x5f800000020e0823 */ /* 0x000fe200000000ff */
[----:B------:R-:W-:Y:S08]  /*3900*/  @!P0 MUFU.RCP R5, R2 ;  /* 0x0000000200058308 */ /* 0x000ff00000001000 */
[----:B------:R-:W0:Y:S02]  /*3910*/  @P0 MUFU.RCP R3, R14 ;  /* 0x0000000e00030308 */ /* 0x000e240000001000 */
[----:B0-----:R-:W-:-:S04]  /*3920*/  @P0 FFMA R15, R14, R3, -1 ;  /* 0xbf8000000e0f0423 */ /* 0x001fc80000000003 */
[----:B------:R-:W-:-:S04]  /*3930*/  @P0 FADD.FTZ R16, -R15, -RZ ;  /* 0x800000ff0f100221 */ /* 0x000fc80000010100 */
[----:B------:R-:W-:-:S04]  /*3940*/  @P0 FFMA R3, R3, R16, R3 ;  /* 0x0000001003030223 */ /* 0x000fc80000000003 */
[----:B------:R-:W-:Y:S01]  /*3950*/  @P0 FFMA R5, R3, 1.84467440737095516160e+19, RZ ;  /* 0x5f80000003050823 */ /* 0x000fe200000000ff */
[----:B------:R-:W-:Y:S06]  /*3960*/  BRA `(.L_x_58) ;  /* 0x0000000000887947 */ /* 0x000fec0003800000 */
.L_x_57:
[----:B------:R-:W-:-:S05]  /*3970*/  VIADD R5, R3, 0xffffff03 ;  /* 0xffffff0303057836 */ /* 0x000fca0000000000 */
[----:B------:R-:W-:-:S13]  /*3980*/  ISETP.GT.U32.AND P0, PT, R5, 0x1, PT ;  /* 0x000000010500780c */ /* 0x000fda0003f04070 */
[----:B------:R-:W-:Y:S05]  /*3990*/  @P0 BRA `(.L_x_59) ;  /* 0x0000000000780947 */ /* 0x000fea0003800000 */
[----:B------:R-:W-:Y:S01]  /*39a0*/  LOP3.LUT R14, R2, 0x7fffff, RZ, 0xc0, !PT ;  /* 0x007fffff020e7812 */ /* 0x000fe200078ec0ff */
[----:B------:R-:W-:Y:S01]  /*39b0*/  IMAD.MOV.U32 R22, RZ, RZ, 0x3 ;  /* 0x00000003ff167424 */ /* 0x000fe200078e00ff */
[----:B------:R-:W-:Y:S02]  /*39c0*/  IADD3 R3, PT, PT, R3, -0xfc, RZ ;  /* 0xffffff0403037810 */ /* 0x000fe40007ffe0ff */
[----:B------:R-:W-:Y:S02]  /*39d0*/  LOP3.LUT R14, R14, 0x3f800000, RZ, 0xfc, !PT ;  /* 0x3f8000000e0e7812 */ /* 0x000fe400078efcff */
[----:B------:R-:W-:Y:S02]  /*39e0*/  SHF.L.U32 R21, R22, R5, RZ ;  /* 0x0000000516157219 */ /* 0x000fe400000006ff */
[----:B------:R-:W0:Y:S02]  /*39f0*/  MUFU.RCP R15, R14 ;  /* 0x0000000e000f7308 */ /* 0x000e240000001000 */
[----:B0-----:R-:W-:-:S04]  /*3a00*/  FFMA R16, R14, R15, -1 ;  /* 0xbf8000000e107423 */ /* 0x001fc8000000000f */
[----:B------:R-:W-:-:S04]  /*3a10*/  FADD.FTZ R16, -R16, -RZ ;  /* 0x800000ff10107221 */ /* 0x000fc80000010100 */
[CCC-:B------:R-:W-:Y:S01]  /*3a20*/  FFMA.RM R17, R15.reuse, R16.reuse, R15.reuse ;  /* 0x000000100f117223 */ /* 0x1c0fe2000000400f */
[----:B------:R-:W-:-:S04]  /*3a30*/  FFMA.RP R16, R15, R16, R15 ;  /* 0x000000100f107223 */ /* 0x000fc8000000800f */
[C---:B------:R-:W-:Y:S02]  /*3a40*/  LOP3.LUT R15, R17.reuse, 0x7fffff, RZ, 0xc0, !PT ;  /* 0x007fffff110f7812 */ /* 0x040fe400078ec0ff */
[----:B------:R-:W-:Y:S02]  /*3a50*/  FSETP.NEU.FTZ.AND P0, PT, R17, R16, PT ;  /* 0x000000101100720b */ /* 0x000fe40003f1d000 */
[----:B------:R-:W-:Y:S02]  /*3a60*/  LOP3.LUT R16, R15, 0x800000, RZ, 0xfc, !PT ;  /* 0x008000000f107812 */ /* 0x000fe400078efcff */
[----:B------:R-:W-:Y:S02]  /*3a70*/  SEL R15, RZ, 0xffffffff, !P0 ;  /* 0xffffffffff0f7807 */ /* 0x000fe40004000000 */
[----:B------:R-:W-:Y:S02]  /*3a80*/  LOP3.LUT R14, R21, R16, RZ, 0xc0, !PT ;  /* 0x00000010150e7212 */ /* 0x000fe400078ec0ff */
[----:B------:R-:W-:Y:S01]  /*3a90*/  SHF.R.U32.HI R3, RZ, R3, R16 ;  /* 0x00000003ff037219 */ /* 0x000fe20000011610 */
[----:B------:R-:W-:Y:S01]  /*3aa0*/  IMAD.MOV R15, RZ, RZ, -R15 ;  /* 0x000000ffff0f7224 */ /* 0x000fe200078e0a0f */
[----:B------:R-:W-:-:S04]  /*3ab0*/  SHF.R.U32.HI R14, RZ, R5, R14 ;  /* 0x00000005ff0e7219 */ /* 0x000fc8000001160e */
[----:B------:R-:W-:Y:S02]  /*3ac0*/  LOP3.LUT P1, RZ, R15, R5, R16, 0xf8, !PT ;  /* 0x000000050fff7212 */ /* 0x000fe4000782f810 */
[C---:B------:R-:W-:Y:S02]  /*3ad0*/  LOP3.LUT P0, RZ, R14.reuse, 0x1, RZ, 0xc0, !PT ;  /* 0x000000010eff7812 */ /* 0x040fe4000780c0ff */
[----:B------:R-:W-:-:S04]  /*3ae0*/  LOP3.LUT P2, RZ, R14, 0x2, RZ, 0xc0, !PT ;  /* 0x000000020eff7812 */ /* 0x000fc8000784c0ff */
[----:B------:R-:W-:Y:S02]  /*3af0*/  PLOP3.LUT P0, PT, P0, P1, P2, 0xe0, 0x0 ;  /* 0x000000000000781c */ /* 0x000fe40000703c20 */
[----:B------:R-:W-:Y:S02]  /*3b00*/  LOP3.LUT P1, RZ, R2, 0x7fffff, RZ, 0xc0, !PT ;  /* 0x007fffff02ff7812 */ /* 0x000fe4000782c0ff */
[----:B------:R-:W-:-:S05]  /*3b10*/  SEL R5, RZ, 0x1, !P0 ;  /* 0x00000001ff057807 */ /* 0x000fca0004000000 */
[----:B------:R-:W-:-:S05]  /*3b20*/  IMAD.MOV R5, RZ, RZ, -R5 ;  /* 0x000000ffff057224 */ /* 0x000fca00078e0a05 */
[----:B------:R-:W-:-:S13]  /*3b30*/  ISETP.GE.AND P0, PT, R5, RZ, PT ;  /* 0x000000ff0500720c */ /* 0x000fda0003f06270 */
[----:B------:R-:W-:-:S04]  /*3b40*/  @!P0 VIADD R3, R3, 0x1 ;  /* 0x0000000103038836 */ /* 0x000fc80000000000 */
[----:B------:R-:W-:-:S05]  /*3b50*/  @!P1 IMAD.SHL.U32 R3, R3, 0x2, RZ ;  /* 0x0000000203039824 */ /* 0x000fca00078e00ff */
[----:B------:R-:W-:Y:S01]  /*3b60*/  LOP3.LUT R5, R3, 0x80000000, R2, 0xf8, !PT ;  /* 0x8000000003057812 */ /* 0x000fe200078ef802 */
[----:B------:R-:W-:Y:S06]  /*3b70*/  BRA `(.L_x_58) ;  /* 0x0000000000047947 */ /* 0x000fec0003800000 */
.L_x_59:
[----:B------:R0:W1:Y:S02]  /*3b80*/  MUFU.RCP R5, R2 ;  /* 0x0000000200057308 */ /* 0x0000640000001000 */
.L_x_58:
[----:B------:R-:W-:Y:S05]  /*3b90*/  BSYNC.RECONVERGENT B1 ;  /* 0x0000000000017941 */ /* 0x000fea0003800200 */
.L_x_56:
[----:B01----:R-:W-:Y:S02]  /*3ba0*/  IMAD.MOV.U32 R2, RZ, RZ, R5 ;  /* 0x000000ffff027224 */ /* 0x003fe400078e0005 */
[----:B------:R-:W-:-:S04]  /*3bb0*/  IMAD.MOV.U32 R5, RZ, RZ, 0x0 ;  /* 0x00000000ff057424 */ /* 0x000fc800078e00ff */
[----:B------:R-:W-:Y:S05]  /*3bc0*/  RET.REL.NODEC R4 `(_Z3runPfS_S_) ;  /* 0xffffffc4040c7950 */ /* 0x000fea0003c3ffff */
        .weak           $__internal_3_$__cuda_sm3x_div_rn_noftz_f32_slowpath
        .type           $__internal_3_$__cuda_sm3x_div_rn_noftz_f32_slowpath,@function
        .size           $__internal_3_$__cuda_sm3x_div_rn_noftz_f32_slowpath,(.L_x_75 - $__internal_3_$__cuda_sm3x_div_rn_noftz_f32_slowpath)
$__internal_3_$__cuda_sm3x_div_rn_noftz_f32_slowpath:
[--C-:B------:R-:W-:Y:S01]  /*3bd0*/  SHF.R.U32.HI R4, RZ, 0x17, R3.reuse ;  /* 0x00000017ff047819 */ /* 0x100fe20000011603 */
[----:B------:R-:W-:Y:S01]  /*3be0*/  BSSY.RECONVERGENT B1, `(.L_x_60) ;  /* 0x0000063000017945 */ /* 0x000fe20003800200 */
[----:B------:R-:W-:Y:S01]  /*3bf0*/  SHF.R.U32.HI R5, RZ, 0x17, R0 ;  /* 0x00000017ff057819 */ /* 0x000fe20000011600 */
[----:B------:R-:W-:Y:S01]  /*3c00*/  IMAD.MOV.U32 R7, RZ, RZ, R3 ;  /* 0x000000ffff077224 */ /* 0x000fe200078e0003 */
[----:B------:R-:W-:Y:S02]  /*3c10*/  LOP3.LUT R4, R4, 0xff, RZ, 0xc0, !PT ;  /* 0x000000ff04047812 */ /* 0x000fe400078ec0ff */
[----:B------:R-:W-:-:S03]  /*3c20*/  LOP3.LUT R15, R5, 0xff, RZ, 0xc0, !PT ;  /* 0x000000ff050f7812 */ /* 0x000fc600078ec0ff */
[----:B------:R-:W-:Y:S01]  /*3c30*/  VIADD R14, R4, 0xffffffff ;  /* 0xffffffff040e7836 */ /* 0x000fe20000000000 */
[----:B------:R-:W-:-:S04]  /*3c40*/  IADD3 R6, PT, PT, R15, -0x1, RZ ;  /* 0xffffffff0f067810 */ /* 0x000fc80007ffe0ff */
[----:B------:R-:W-:-:S04]  /*3c50*/  ISETP.GT.U32.AND P0, PT, R14, 0xfd, PT ;  /* 0x000000fd0e00780c */ /* 0x000fc80003f04070 */
[----:B------:R-:W-:-:S13]  /*3c60*/  ISETP.GT.U32.OR P0, PT, R6, 0xfd, P0 ;  /* 0x000000fd0600780c */ /* 0x000fda0000704470 */
[----:B------:R-:W-:Y:S01]  /*3c70*/  @!P0 IMAD.MOV.U32 R5, RZ, RZ, RZ ;  /* 0x000000ffff058224 */ /* 0x000fe200078e00ff */
[----:B------:R-:W-:Y:S06]  /*3c80*/  @!P0 BRA `(.L_x_61) ;  /* 0x00000000005c8947 */ /* 0x000fec0003800000 */
[----:B------:R-:W-:Y:S02]  /*3c90*/  FSETP.GTU.FTZ.AND P0, PT, |R0|, +INF , PT ;  /* 0x7f8000000000780b */ /* 0x000fe40003f1c200 */
[----:B------:R-:W-:-:S04]  /*3ca0*/  FSETP.GTU.FTZ.AND P1, PT, |R3|, +INF , PT ;  /* 0x7f8000000300780b */ /* 0x000fc80003f3c200 */
[----:B------:R-:W-:-:S13]  /*3cb0*/  PLOP3.LUT P0, PT, P0, P1, PT, 0xf8, 0x8f ;  /* 0x00000000008f781c */ /* 0x000fda0000703f70 */
[----:B------:R-:W-:Y:S05]  /*3cc0*/  @P0 BRA `(.L_x_62) ;  /* 0x00000004004c0947 */ /* 0x000fea0003800000 */
[----:B------:R-:W-:-:S13]  /*3cd0*/  LOP3.LUT P0, RZ, R7, 0x7fffffff, R0, 0xc8, !PT ;  /* 0x7fffffff07ff7812 */ /* 0x000fda000780c800 */
[----:B------:R-:W-:Y:S05]  /*3ce0*/  @!P0 BRA `(.L_x_63) ;  /* 0x00000004003c8947 */ /* 0x000fea0003800000 */
[C---:B------:R-:W-:Y:S02]  /*3cf0*/  FSETP.NEU.FTZ.AND P1, PT, |R0|.reuse, +INF , PT ;  /* 0x7f8000000000780b */ /* 0x040fe40003f3d200 */
[----:B------:R-:W-:Y:S02]  /*3d00*/  FSETP.NEU.FTZ.AND P2, PT, |R3|, +INF , PT ;  /* 0x7f8000000300780b */ /* 0x000fe40003f5d200 */
[----:B------:R-:W-:-:S11]  /*3d10*/  FSETP.NEU.FTZ.AND P0, PT, |R0|, +INF , PT ;  /* 0x7f8000000000780b */ /* 0x000fd60003f1d200 */
[----:B------:R-:W-:Y:S05]  /*3d20*/  @!P2 BRA !P1, `(.L_x_63) ;  /* 0x00000004002ca947 */ /* 0x000fea0004800000 */
[----:B------:R-:W-:-:S04]  /*3d30*/  LOP3.LUT P1, RZ, R0, 0x7fffffff, RZ, 0xc0, !PT ;  /* 0x7fffffff00ff7812 */ /* 0x000fc8000782c0ff */
[----:B------:R-:W-:-:S13]  /*3d40*/  PLOP3.LUT P1, PT, P2, P1, PT, 0x2f, 0xf2 ;  /* 0x0000000000f2781c */ /* 0x000fda0001722577 */
[----:B------:R-:W-:Y:S05]  /*3d50*/  @P1 BRA `(.L_x_64) ;  /* 0x0000000400181947 */ /* 0x000fea0003800000 */
[----:B------:R-:W-:-:S04]  /*3d60*/  LOP3.LUT P1, RZ, R7, 0x7fffffff, RZ, 0xc0, !PT ;  /* 0x7fffffff07ff7812 */ /* 0x000fc8000782c0ff */
[----:B------:R-:W-:-:S13]  /*3d70*/  PLOP3.LUT P0, PT, P0, P1, PT, 0x2f, 0xf2 ;  /* 0x0000000000f2781c */ /* 0x000fda0000702577 */
[----:B------:R-:W-:Y:S05]  /*3d80*/  @P0 BRA `(.L_x_65) ;  /* 0x0000000400000947 */ /* 0x000fea0003800000 */
[----:B------:R-:W-:Y:S02]  /*3d90*/  ISETP.GE.AND P0, PT, R6, RZ, PT ;  /* 0x000000ff0600720c */ /* 0x000fe40003f06270 */
[----:B------:R-:W-:-:S11]  /*3da0*/  ISETP.GE.AND P1, PT, R14, RZ, PT ;  /* 0x000000ff0e00720c */ /* 0x000fd60003f26270 */
[----:B------:R-:W-:Y:S02]  /*3db0*/  @P0 IMAD.MOV.U32 R5, RZ, RZ, RZ ;  /* 0x000000ffff050224 */ /* 0x000fe400078e00ff */
[----:B------:R-:W-:Y:S01]  /*3dc0*/  @!P0 FFMA R0, R0, 1.84467440737095516160e+19, RZ ;  /* 0x5f80000000008823 */ /* 0x000fe200000000ff */
[----:B------:R-:W-:Y:S02]  /*3dd0*/  @!P0 IMAD.MOV.U32 R5, RZ, RZ, -0x40 ;  /* 0xffffffc0ff058424 */ /* 0x000fe400078e00ff */
[----:B------:R-:W-:Y:S02]  /*3de0*/  @!P1 FFMA R7, R3, 1.84467440737095516160e+19, RZ ;  /* 0x5f80000003079823 */ /* 0x000fe400000000ff */
[----:B------:R-:W-:-:S07]  /*3df0*/  @!P1 VIADD R5, R5, 0x40 ;  /* 0x0000004005059836 */ /* 0x000fce0000000000 */
.L_x_61:
[----:B------:R-:W-:Y:S01]  /*3e00*/  LEA R6, R4, 0xc0800000, 0x17 ;  /* 0xc080000004067811 */ /* 0x000fe200078eb8ff */
[----:B------:R-:W-:Y:S01]  /*3e10*/  VIADD R15, R15, 0xffffff81 ;  /* 0xffffff810f0f7836 */ /* 0x000fe20000000000 */
[----:B------:R-:W-:Y:S02]  /*3e20*/  BSSY.RECONVERGENT B2, `(.L_x_66) ;  /* 0x0000035000027945 */ /* 0x000fe40003800200 */
[----:B------:R-:W-:Y:S01]  /*3e30*/  IADD3 R14, PT, PT, -R6, R7, RZ ;  /* 0x00000007060e7210 */ /* 0x000fe20007ffe1ff */
[----:B------:R-:W-:-:S03]  /*3e40*/  IMAD R0, R15, -0x800000, R0 ;  /* 0xff8000000f007824 */ /* 0x000fc600078e0200 */
[----:B------:R0:W1:Y:S01]  /*3e50*/  MUFU.RCP R7, R14 ;  /* 0x0000000e00077308 */ /* 0x0000620000001000 */
[----:B------:R-:W-:Y:S01]  /*3e60*/  FADD.FTZ R17, -R14, -RZ ;  /* 0x800000ff0e117221 */ /* 0x000fe20000010100 */
[----:B0-----:R-:W-:-:S05]  /*3e70*/  IADD3 R14, PT, PT, R15, 0x7f, -R4 ;  /* 0x0000007f0f0e7810 */ /* 0x001fca0007ffe804 */
[----:B------:R-:W-:Y:S02]  /*3e80*/  IMAD.IADD R5, R14, 0x1, R5 ;  /* 0x000000010e057824 */ /* 0x000fe400078e0205 */
[----:B-1----:R-:W-:-:S04]  /*3e90*/  FFMA R6, R7, R17, 1 ;  /* 0x3f80000007067423 */ /* 0x002fc80000000011 */
[----:B------:R-:W-:-:S04]  /*3ea0*/  FFMA R7, R7, R6, R7 ;  /* 0x0000000607077223 */ /* 0x000fc80000000007 */
[----:B------:R-:W-:-:S04]  /*3eb0*/  FFMA R6, R0, R7, RZ ;  /* 0x0000000700067223 */ /* 0x000fc800000000ff */
[----:B------:R-:W-:-:S04]  /*3ec0*/  FFMA R16, R17, R6, R0 ;  /* 0x0000000611107223 */ /* 0x000fc80000000000 */
[----:B------:R-:W-:-:S04]  /*3ed0*/  FFMA R6, R7, R16, R6 ;  /* 0x0000001007067223 */ /* 0x000fc80000000006 */
[----:B------:R-:W-:-:S04]  /*3ee0*/  FFMA R17, R17, R6, R0 ;  /* 0x0000000611117223 */ /* 0x000fc80000000000 */
[----:B------:R-:W-:-:S05]  /*3ef0*/  FFMA R0, R7, R17, R6 ;  /* 0x0000001107007223 */ /* 0x000fca0000000006 */
[----:B------:R-:W-:-:S04]  /*3f00*/  SHF.R.U32.HI R4, RZ, 0x17, R0 ;  /* 0x00000017ff047819 */ /* 0x000fc80000011600 */
[----:B------:R-:W-:-:S05]  /*3f10*/  LOP3.LUT R4, R4, 0xff, RZ, 0xc0, !PT ;  /* 0x000000ff04047812 */ /* 0x000fca00078ec0ff */
[----:B------:R-:W-:-:S04]  /*3f20*/  IMAD.IADD R14, R4, 0x1, R5 ;  /* 0x00000001040e7824 */ /* 0x000fc800078e0205 */
[----:B------:R-:W-:-:S05]  /*3f30*/  VIADD R4, R14, 0xffffffff ;  /* 0xffffffff0e047836 */ /* 0x000fca0000000000 */
[----:B------:R-:W-:-:S13]  /*3f40*/  ISETP.GE.U32.AND P0, PT, R4, 0xfe, PT ;  /* 0x000000fe0400780c */ /* 0x000fda0003f06070 */
[----:B------:R-:W-:Y:S05]  /*3f50*/  @!P0 BRA `(.L_x_67) ;  /* 0x0000000000808947 */ /* 0x000fea0003800000 */
[----:B------:R-:W-:-:S13]  /*3f60*/  ISETP.GT.AND P0, PT, R14, 0xfe, PT ;  /* 0x000000fe0e00780c */ /* 0x000fda0003f04270 */
[----:B------:R-:W-:Y:S05]  /*3f70*/  @P0 BRA `(.L_x_68) ;  /* 0x00000000006c0947 */ /* 0x000fea0003800000 */
[----:B------:R-:W-:-:S13]  /*3f80*/  ISETP.GE.AND P0, PT, R14, 0x1, PT ;  /* 0x000000010e00780c */ /* 0x000fda0003f06270 */
[----:B------:R-:W-:Y:S05]  /*3f90*/  @P0 BRA `(.L_x_69) ;  /* 0x0000000000740947 */ /* 0x000fea0003800000 */
[----:B------:R-:W-:Y:S02]  /*3fa0*/  ISETP.GE.AND P0, PT, R14, -0x18, PT ;  /* 0xffffffe80e00780c */ /* 0x000fe40003f06270 */
[----:B------:R-:W-:-:S11]  /*3fb0*/  LOP3.LUT R0, R0, 0x80000000, RZ, 0xc0, !PT ;  /* 0x8000000000007812 */ /* 0x000fd600078ec0ff */
[----:B------:R-:W-:Y:S05]  /*3fc0*/  @!P0 BRA `(.L_x_69) ;  /* 0x0000000000688947 */ /* 0x000fea0003800000 */
[CCC-:B------:R-:W-:Y:S01]  /*3fd0*/  FFMA.RZ R4, R7.reuse, R17.reuse, R6.reuse ;  /* 0x0000001107047223 */ /* 0x1c0fe2000000c006 */
[C---:B------:R-:W-:Y:S02]  /*3fe0*/  ISETP.NE.AND P2, PT, R14.reuse, RZ, PT ;  /* 0x000000ff0e00720c */ /* 0x040fe40003f45270 */
[----:B------:R-:W-:Y:S02]  /*3ff0*/  ISETP.NE.AND P1, PT, R14, RZ, PT ;  /* 0x000000ff0e00720c */ /* 0x000fe40003f25270 */
[----:B------:R-:W-:Y:S01]  /*4000*/  LOP3.LUT R5, R4, 0x7fffff, RZ, 0xc0, !PT ;  /* 0x007fffff04057812 */ /* 0x000fe200078ec0ff */
[CCC-:B------:R-:W-:Y:S01]  /*4010*/  FFMA.RP R4, R7.reuse, R17.reuse, R6.reuse ;  /* 0x0000001107047223 */ /* 0x1c0fe20000008006 */
[----:B------:R-:W-:Y:S01]  /*4020*/  FFMA.RM R7, R7, R17, R6 ;  /* 0x0000001107077223 */ /* 0x000fe20000004006 */
[C---:B------:R-:W-:Y:S01]  /*4030*/  VIADD R6, R14.reuse, 0x20 ;  /* 0x000000200e067836 */ /* 0x040fe20000000000 */
[----:B------:R-:W-:Y:S02]  /*4040*/  LOP3.LUT R5, R5, 0x800000, RZ, 0xfc, !PT ;  /* 0x0080000005057812 */ /* 0x000fe400078efcff */
[----:B------:R-:W-:-:S02]  /*4050*/  IADD3 R14, PT, PT, -R14, RZ, RZ ;  /* 0x000000ff0e0e7210 */ /* 0x000fc40007ffe1ff */
[----:B------:R-:W-:Y:S02]  /*4060*/  SHF.L.U32 R6, R5, R6, RZ ;  /* 0x0000000605067219 */ /* 0x000fe400000006ff */
[----:B------:R-:W-:Y:S02]  /*4070*/  FSETP.NEU.FTZ.AND P0, PT, R4, R7, PT ;  /* 0x000000070400720b */ /* 0x000fe40003f1d000 */
[----:B------:R-:W-:Y:S02]  /*4080*/  SEL R4, R14, RZ, P2 ;  /* 0x000000ff0e047207 */ /* 0x000fe40001000000 */
[----:B------:R-:W-:Y:S02]  /*4090*/  ISETP.NE.AND P1, PT, R6, RZ, P1 ;  /* 0x000000ff0600720c */ /* 0x000fe40000f25270 */
[----:B------:R-:W-:Y:S02]  /*40a0*/  SHF.R.U32.HI R4, RZ, R4, R5 ;  /* 0x00000004ff047219 */ /* 0x000fe40000011605 */
[----:B------:R-:W-:-:S02]  /*40b0*/  PLOP3.LUT P0, PT, P0, P1, PT, 0xf8, 0x8f ;  /* 0x00000000008f781c */ /* 0x000fc40000703f70 */
[----:B------:R-:W-:Y:S02]  /*40c0*/  SHF.R.U32.HI R6, RZ, 0x1, R4 ;  /* 0x00000001ff067819 */ /* 0x000fe40000011604 */
[----:B------:R-:W-:-:S04]  /*40d0*/  SEL R5, RZ, 0x1, !P0 ;  /* 0x00000001ff057807 */ /* 0x000fc80004000000 */
[----:B------:R-:W-:-:S04]  /*40e0*/  LOP3.LUT R5, R5, 0x1, R6, 0xf8, !PT ;  /* 0x0000000105057812 */ /* 0x000fc800078ef806 */
[----:B------:R-:W-:-:S05]  /*40f0*/  LOP3.LUT R5, R5, R4, RZ, 0xc0, !PT ;  /* 0x0000000405057212 */ /* 0x000fca00078ec0ff */
[----:B------:R-:W-:-:S05]  /*4100*/  IMAD.IADD R5, R6, 0x1, R5 ;  /* 0x0000000106057824 */ /* 0x000fca00078e0205 */
[----:B------:R-:W-:Y:S01]  /*4110*/  LOP3.LUT R0, R5, R0, RZ, 0xfc, !PT ;  /* 0x0000000005007212 */ /* 0x000fe200078efcff */
[----:B------:R-:W-:Y:S06]  /*4120*/  BRA `(.L_x_69) ;  /* 0x0000000000107947 */ /* 0x000fec0003800000 */
.L_x_68:
[----:B------:R-:W-:-:S04]  /*4130*/  LOP3.LUT R0, R0, 0x80000000, RZ, 0xc0, !PT ;  /* 0x8000000000007812 */ /* 0x000fc800078ec0ff */
[----:B------:R-:W-:Y:S01]  /*4140*/  LOP3.LUT R0, R0, 0x7f800000, RZ, 0xfc, !PT ;  /* 0x7f80000000007812 */ /* 0x000fe200078efcff */
[----:B------:R-:W-:Y:S06]  /*4150*/  BRA `(.L_x_69) ;  /* 0x0000000000047947 */ /* 0x000fec0003800000 */
.L_x_67:
[----:B------:R-:W-:-:S07]  /*4160*/  IMAD R0, R5, 0x800000, R0 ;  /* 0x0080000005007824 */ /* 0x000fce00078e0200 */
.L_x_69:
[----:B------:R-:W-:Y:S05]  /*4170*/  BSYNC.RECONVERGENT B2 ;  /* 0x0000000000027941 */ /* 0x000fea0003800200 */
.L_x_66:
[----:B------:R-:W-:Y:S05]  /*4180*/  BRA `(.L_x_70) ;  /* 0x0000000000207947 */ /* 0x000fea0003800000 */
.L_x_65:
[----:B------:R-:W-:-:S04]  /*4190*/  LOP3.LUT R0, R7, 0x80000000, R0, 0x48, !PT ;  /* 0x8000000007007812 */ /* 0x000fc800078e4800 */
[----:B------:R-:W-:Y:S01]  /*41a0*/  LOP3.LUT R0, R0, 0x7f800000, RZ, 0xfc, !PT ;  /* 0x7f80000000007812 */ /* 0x000fe200078efcff */
[----:B------:R-:W-:Y:S06]  /*41b0*/  BRA `(.L_x_70) ;  /* 0x0000000000147947 */ /* 0x000fec0003800000 */
.L_x_64:
[----:B------:R-:W-:Y:S01]  /*41c0*/  LOP3.LUT R0, R7, 0x80000000, R0, 0x48, !PT ;  /* 0x8000000007007812 */ /* 0x000fe200078e4800 */
[----:B------:R-:W-:Y:S06]  /*41d0*/  BRA `(.L_x_70) ;  /* 0x00000000000c7947 */ /* 0x000fec0003800000 */
.L_x_63:
[----:B------:R-:W0:Y:S01]  /*41e0*/  MUFU.RSQ R0, -QNAN ;  /* 0xffc0000000007908 */ /* 0x000e220000001400 */
[----:B------:R-:W-:Y:S05]  /*41f0*/  BRA `(.L_x_70) ;  /* 0x0000000000047947 */ /* 0x000fea0003800000 */
.L_x_62:
[----:B------:R-:W-:-:S07]  /*4200*/  FADD.FTZ R0, R0, R3 ;  /* 0x0000000300007221 */ /* 0x000fce0000010000 */
.L_x_70:
[----:B------:R-:W-:Y:S05]  /*4210*/  BSYNC.RECONVERGENT B1 ;  /* 0x0000000000017941 */ /* 0x000fea0003800200 */
.L_x_60:
[----:B------:R-:W-:Y:S02]  /*4220*/  IMAD.MOV.U32 R4, RZ, RZ, R2 ;  /* 0x000000ffff047224 */ /* 0x000fe400078e0002 */
[----:B------:R-:W-:-:S04]  /*4230*/  IMAD.MOV.U32 R5, RZ, RZ, 0x0 ;  /* 0x00000000ff057424 */ /* 0x000fc800078e00ff */
[----:B0-----:R-:W-:Y:S05]  /*4240*/  RET.REL.NODEC R4 `(_Z3runPfS_S_) ;  /* 0xffffffbc046c7950 */ /* 0x001fea0003c3ffff */
.L_x_71:
[----:B------:R-:W-:-:S00]  /*4250*/  BRA `(.L_x_71) ;  /* 0xfffffffc00fc7947 */ /* 0x000fc0000383ffff */
[----:B------:R-:W-:-:S00]  /*4260*/  NOP ;  /* 0x0000000000007918 */ /* 0x000fc00000000000 */
        /* <DEDUP_REMOVED lines=9> */
.L_x_75:


//--------------------- .nv.shared.reserved.0     --------------------------
	.section	.nv.shared.reserved.0,"aw",@nobits
	.weak		__nv_reservedSMEM_offset_0_alias
	.size		__nv_reservedSMEM_offset_0_alias, 0, 64
	.other		__nv_reservedSMEM_offset_0_alias,@"STO_CUDA_RESERVED_SHARED STV_DEFAULT"
__nv_reservedSMEM_offset_0_alias:
	.zero		0
	.zero		64


//--------------------- .nv.constant0._Z3runPfS_S_ --------------------------
	.section	.nv.constant0._Z3runPfS_S_,"a",@progbits
	.sectionflags	@""
	.align	4
.nv.constant0._Z3runPfS_S_:
	.zero		920


//--------------------- SYMBOLS --------------------------

	.type		.nv.reservedSmem.offset0,@object
	.size		.nv.reservedSmem.offset0,0x4
